// auto-generated by cutlass_sweep.gemm — config: {"arch": "sm_90", "cluster_m": 2, "cluster_n": 2, "dtype": "bf16", "stages": 3, "tile_k": 64, "tile_m": 256, "tile_n": 64}
#include "cutlass/cutlass.h"
#include "cutlass/gemm/collective/collective_builder.hpp"
#include "cutlass/gemm/device/gemm_universal_adapter.h"
#include "cutlass/gemm/kernel/gemm_universal.hpp"
#include "cutlass/epilogue/collective/collective_builder.hpp"

using ElemA = cutlass::bfloat16_t;
using ElemB = cutlass::bfloat16_t;
using ElemCD = cutlass::bfloat16_t;
using Acc  = float;
using TileShape    = cute::Shape<cute::_256, cute::_64, cute::_64>;
using ClusterShape = cute::Shape<cute::_2, cute::_2, cute::_1>;

using CollectiveEpilogue = typename cutlass::epilogue::collective::CollectiveBuilder<
    cutlass::arch::Sm90, cutlass::arch::OpClassTensorOp,
    TileShape, ClusterShape,
    cutlass::epilogue::collective::EpilogueTileAuto,
    Acc, Acc,
    ElemCD, cutlass::layout::RowMajor, 128 / cutlass::sizeof_bits<ElemCD>::value,
    ElemCD, cutlass::layout::RowMajor, 128 / cutlass::sizeof_bits<ElemCD>::value,
    cutlass::epilogue::collective::EpilogueScheduleAuto
  >::CollectiveOp;

using CollectiveMainloop = typename cutlass::gemm::collective::CollectiveBuilder<
    cutlass::arch::Sm90, cutlass::arch::OpClassTensorOp,
    ElemA, cutlass::layout::RowMajor, 128 / cutlass::sizeof_bits<ElemA>::value,
    ElemB, cutlass::layout::ColumnMajor, 128 / cutlass::sizeof_bits<ElemB>::value,
    Acc,
    TileShape, ClusterShape,
    cutlass::gemm::collective::StageCount<3>,
    cutlass::gemm::collective::KernelScheduleAuto
  >::CollectiveOp;

using GemmKernel = cutlass::gemm::kernel::GemmUniversal<
    cute::Shape<int,int,int,int>,
    CollectiveMainloop,
    CollectiveEpilogue
>;
using Gemm = cutlass::gemm::device::GemmUniversalAdapter<GemmKernel>;

// Force the device kernel symbol into the cubin without needing a host main.
auto* _anchor = &cutlass::device_kernel<GemmKernel>;


// ===== COMPILED SASS (sm_90a) =====

	.target	sm_90a

	.elftype	@"ET_EXEC"


//--------------------- .note.nv.tkinfo           --------------------------
	.section	.note.nv.tkinfo,"",@"SHT_NOTE"
	.sectionflags	@"SHF_NOTE_NV_TKINFO"
	.tkinfo
        /*0018*/ 	.word	0x00000002
        /*0030*/ 	.string	""
        /*0030*/ 	.string	"ptxas"
        /*0030*/ 	.string	"Cuda compilation tools, release 13.0, V13.0.88"
        /*0030*/ 	.string	"Build cuda_13.0.r13.0/compiler.36424714_0"
        /*0030*/ 	.string	"-arch sm_90a -m 64 "



//--------------------- .note.nv.cuinfo           --------------------------
	.section	.note.nv.cuinfo,"",@"SHT_NOTE"
	.sectionflags	@"SHF_NOTE_NV_CUINFO"
        /*0018*/ 	.short	0x0002
        /*001a*/ 	.short	0x005a
        /*001c*/ 	.short	0x0082
	.zero		2


//--------------------- .nv.info                  --------------------------
	.section	.nv.info,"",@"SHT_CUDA_INFO"
	.align	4


	//----- nvinfo : EIATTR_REGCOUNT
	.align		4
        /*0000*/ 	.byte	0x04, 0x2f
        /*0002*/ 	.short	(.L_15 - .L_14)
	.align		4
.L_14:
        /*0004*/ 	.word	index@(_ZN7cutlass13device_kernelINS_4gemm6kernel13GemmUniversalIN4cute5tupleIJiiiiEEENS1_10collective13CollectiveMmaINS1_34MainloopSm90TmaGmmaWarpSpecializedILi3ENS5_IJNS4_1CILi2EEESB_NSA_ILi1EEEEEENS1_35KernelTmaWarpSpecializedCooperativeEEENS5_IJNSA_ILi256EEENSA_ILi64EEESH_EEENS_10bfloat16_tENS5_IJlSC_lEEESJ_SK_NS4_8TiledMMAINS4_8MMA_AtomIJNS4_4SM904GMMA27MMA_64x64x16_F32BF16BF16_SSILNSO_5MajorE0ELSQ_0ELNSO_7ScaleInE1ELSR_1EEEEEENS4_6LayoutINS5_IJSB_SC_SC_EEENS5_IJSC_NSA_ILi0EEESW_EEEEENS5_IJNS4_10UnderscoreESZ_SZ_EEEEENS4_23SM90_TMA_LOAD_MULTICASTENS4_14ComposedLayoutINS4_7SwizzleILi3ELi4ELi3EEENS4_18smem_ptr_flag_bitsILi16EEENSU_INS5_IJNSA_ILi8EEESH_EEENS5_IJSH_SC_EEEEEEEvNS4_8identityES12_S1C_vS1D_EENS_8epilogue10collective6detail29Sm90TmaWarpSpecializedAdapterINS1G_15DefaultEpilogueISJ_SK_SK_NS1F_6thread17LinearCombinationISJ_Li1EffLNS1K_9ScaleType4KindE0ELNS_15FloatRoundStyleE2ESJ_EENS1_15EpilogueDefaultEEEEEvvEEEEvNT_6ParamsE)
        /*0008*/ 	.word	0x000000a8


	//----- nvinfo : EIATTR_FRAME_SIZE
	.align		4
.L_15:
        /*000c*/ 	.byte	0x04, 0x11
        /*000e*/ 	.short	(.L_17 - .L_16)
	.align		4
.L_16:
        /*0010*/ 	.word	index@(_ZN7cutlass13device_kernelINS_4gemm6kernel13GemmUniversalIN4cute5tupleIJiiiiEEENS1_10collective13CollectiveMmaINS1_34MainloopSm90TmaGmmaWarpSpecializedILi3ENS5_IJNS4_1CILi2EEESB_NSA_ILi1EEEEEENS1_35KernelTmaWarpSpecializedCooperativeEEENS5_IJNSA_ILi256EEENSA_ILi64EEESH_EEENS_10bfloat16_tENS5_IJlSC_lEEESJ_SK_NS4_8TiledMMAINS4_8MMA_AtomIJNS4_4SM904GMMA27MMA_64x64x16_F32BF16BF16_SSILNSO_5MajorE0ELSQ_0ELNSO_7ScaleInE1ELSR_1EEEEEENS4_6LayoutINS5_IJSB_SC_SC_EEENS5_IJSC_NSA_ILi0EEESW_EEEEENS5_IJNS4_10UnderscoreESZ_SZ_EEEEENS4_23SM90_TMA_LOAD_MULTICASTENS4_14ComposedLayoutINS4_7SwizzleILi3ELi4ELi3EEENS4_18smem_ptr_flag_bitsILi16EEENSU_INS5_IJNSA_ILi8EEESH_EEENS5_IJSH_SC_EEEEEEEvNS4_8identityES12_S1C_vS1D_EENS_8epilogue10collective6detail29Sm90TmaWarpSpecializedAdapterINS1G_15DefaultEpilogueISJ_SK_SK_NS1F_6thread17LinearCombinationISJ_Li1EffLNS1K_9ScaleType4KindE0ELNS_15FloatRoundStyleE2ESJ_EENS1_15EpilogueDefaultEEEEEvvEEEEvNT_6ParamsE)
        /*0014*/ 	.word	0x00000000


	//----- nvinfo : EIATTR_MIN_STACK_SIZE
	.align		4
.L_17:
        /*0018*/ 	.byte	0x04, 0x12
        /*001a*/ 	.short	(.L_19 - .L_18)
	.align		4
.L_18:
        /*001c*/ 	.word	index@(_ZN7cutlass13device_kernelINS_4gemm6kernel13GemmUniversalIN4cute5tupleIJiiiiEEENS1_10collective13CollectiveMmaINS1_34MainloopSm90TmaGmmaWarpSpecializedILi3ENS5_IJNS4_1CILi2EEESB_NSA_ILi1EEEEEENS1_35KernelTmaWarpSpecializedCooperativeEEENS5_IJNSA_ILi256EEENSA_ILi64EEESH_EEENS_10bfloat16_tENS5_IJlSC_lEEESJ_SK_NS4_8TiledMMAINS4_8MMA_AtomIJNS4_4SM904GMMA27MMA_64x64x16_F32BF16BF16_SSILNSO_5MajorE0ELSQ_0ELNSO_7ScaleInE1ELSR_1EEEEEENS4_6LayoutINS5_IJSB_SC_SC_EEENS5_IJSC_NSA_ILi0EEESW_EEEEENS5_IJNS4_10UnderscoreESZ_SZ_EEEEENS4_23SM90_TMA_LOAD_MULTICASTENS4_14ComposedLayoutINS4_7SwizzleILi3ELi4ELi3EEENS4_18smem_ptr_flag_bitsILi16EEENSU_INS5_IJNSA_ILi8EEESH_EEENS5_IJSH_SC_EEEEEEEvNS4_8identityES12_S1C_vS1D_EENS_8epilogue10collective6detail29Sm90TmaWarpSpecializedAdapterINS1G_15DefaultEpilogueISJ_SK_SK_NS1F_6thread17LinearCombinationISJ_Li1EffLNS1K_9ScaleType4KindE0ELNS_15FloatRoundStyleE2ESJ_EENS1_15EpilogueDefaultEEEEEvvEEEEvNT_6ParamsE)
        /*0020*/ 	.word	0x00000000
.L_19:


//--------------------- .nv.compat                --------------------------
	.section	.nv.compat,"",@"SHT_CUDA_COMPAT_INFO"
	.align	4
        /*0000*/ 	.byte	0x02, 0x09, 0x01, 0x00, 0x02, 0x02, 0x04, 0x00, 0x02, 0x05, 0x05, 0x00, 0x03, 0x07, 0x01, 0x01
        /*0010*/ 	.byte	0x02, 0x03, 0x01, 0x00, 0x02, 0x06, 0x01, 0x00, 0x04, 0x0b, 0x08, 0x00, 0x00, 0x00, 0x00, 0x00
        /*0020*/ 	.byte	0x00, 0x00, 0x00, 0x00


//--------------------- .nv.info._ZN7cutlass13device_kernelINS_4gemm6kernel13GemmUniversalIN4cute5tupleIJiiiiEEENS1_10collective13CollectiveMmaINS1_34MainloopSm90TmaGmmaWarpSpecializedILi3ENS5_IJNS4_1CILi2EEESB_NSA_ILi1EEEEEENS1_35KernelTmaWarpSpecializedCooperativeEEENS5_IJNSA_ILi256EEENSA_ILi64EEESH_EEENS_10bfloat16_tENS5_IJlSC_lEEESJ_SK_NS4_8TiledMMAINS4_8MMA_AtomIJNS4_4SM904GMMA27MMA_64x64x16_F32BF16BF16_SSILNSO_5MajorE0ELSQ_0ELNSO_7ScaleInE1ELSR_1EEEEEENS4_6LayoutINS5_IJSB_SC_SC_EEENS5_IJSC_NSA_ILi0EEESW_EEEEENS5_IJNS4_10UnderscoreESZ_SZ_EEEEENS4_23SM90_TMA_LOAD_MULTICASTENS4_14ComposedLayoutINS4_7SwizzleILi3ELi4ELi3EEENS4_18smem_ptr_flag_bitsILi16EEENSU_INS5_IJNSA_ILi8EEESH_EEENS5_IJSH_SC_EEEEEEEvNS4_8identityES12_S1C_vS1D_EENS_8epilogue10collective6detail29Sm90TmaWarpSpecializedAdapterINS1G_15DefaultEpilogueISJ_SK_SK_NS1F_6thread17LinearCombinationISJ_Li1EffLNS1K_9ScaleType4KindE0ELNS_15FloatRoundStyleE2ESJ_EENS1_15EpilogueDefaultEEEEEvvEEEEvNT_6ParamsE --------------------------
	.section	.nv.info._ZN7cutlass13device_kernelINS_4gemm6kernel13GemmUniversalIN4cute5tupleIJiiiiEEENS1_10collective13CollectiveMmaINS1_34MainloopSm90TmaGmmaWarpSpecializedILi3ENS5_IJNS4_1CILi2EEESB_NSA_ILi1EEEEEENS1_35KernelTmaWarpSpecializedCooperativeEEENS5_IJNSA_ILi256EEENSA_ILi64EEESH_EEENS_10bfloat16_tENS5_IJlSC_lEEESJ_SK_NS4_8TiledMMAINS4_8MMA_AtomIJNS4_4SM904GMMA27MMA_64x64x16_F32BF16BF16_SSILNSO_5MajorE0ELSQ_0ELNSO_7ScaleInE1ELSR_1EEEEEENS4_6LayoutINS5_IJSB_SC_SC_EEENS5_IJSC_NSA_ILi0EEESW_EEEEENS5_IJNS4_10UnderscoreESZ_SZ_EEEEENS4_23SM90_TMA_LOAD_MULTICASTENS4_14ComposedLayoutINS4_7SwizzleILi3ELi4ELi3EEENS4_18smem_ptr_flag_bitsILi16EEENSU_INS5_IJNSA_ILi8EEESH_EEENS5_IJSH_SC_EEEEEEEvNS4_8identityES12_S1C_vS1D_EENS_8epilogue10collective6detail29Sm90TmaWarpSpecializedAdapterINS1G_15DefaultEpilogueISJ_SK_SK_NS1F_6thread17LinearCombinationISJ_Li1EffLNS1K_9ScaleType4KindE0ELNS_15FloatRoundStyleE2ESJ_EENS1_15EpilogueDefaultEEEEEvvEEEEvNT_6ParamsE,"",@"SHT_CUDA_INFO"
	.sectionflags	@""
	.align	4


	//----- nvinfo : EIATTR_CUDA_API_VERSION
	.align		4
        /*0000*/ 	.byte	0x04, 0x37
        /*0002*/ 	.short	(.L_21 - .L_20)
.L_20:
        /*0004*/ 	.word	0x00000082


	//----- nvinfo : EIATTR_KPARAM_INFO
	.align		4
.L_21:
        /*0008*/ 	.byte	0x04, 0x17
        /*000a*/ 	.short	(.L_23 - .L_22)
.L_22:
        /*000c*/ 	.word	0x00000000
        /*0010*/ 	.short	0x0000
        /*0012*/ 	.short	0x0070
        /*0014*/ 	.byte	0x00, 0xf0, 0x01, 0x10


	//----- nvinfo : EIATTR_SPARSE_MMA_MASK
	.align		4
.L_23:
        /*0018*/ 	.byte	0x03, 0x50
        /*001a*/ 	.short	0x0000


	//----- nvinfo : EIATTR_MAXREG_COUNT
	.align		4
        /*001c*/ 	.byte	0x03, 0x1b
        /*001e*/ 	.short	0x00a8


	//----- nvinfo : EIATTR_NUM_BARRIERS
	.align		4
        /*0020*/ 	.byte	0x02, 0x4c
        /*0022*/ 	.byte	0x01
	.zero		1


	//----- nvinfo : EIATTR_EXTERNS
	.align		4
        /*0024*/ 	.byte	0x04, 0x0f
        /*0026*/ 	.short	(.L_25 - .L_24)


	//   ....[0]....
	.align		4
.L_24:
        /*0028*/ 	.word	index@(__assertfail)


	//----- nvinfo : EIATTR_MERCURY_ISA_VERSION
	.align		4
.L_25:
        /*002c*/ 	.byte	0x03, 0x5f
        /*002e*/ 	.short	0x0101


	//----- nvinfo : EIATTR_INT_WARP_WIDE_INSTR_OFFSETS
	.align		4
        /*0030*/ 	.byte	0x04, 0x31
        /*0032*/ 	.short	(.L_27 - .L_26)


	//   ....[0]....
.L_26:
        /*0034*/ 	.word	0x00000460


	//   ....[1]....
        /*0038*/ 	.word	0x00000490


	//   ....[2]....
        /*003c*/ 	.word	0x00000650


	//----- nvinfo : EIATTR_COOP_GROUP_MASK_REGIDS
	.align		4
.L_27:
        /*0040*/ 	.byte	0x04, 0x29
        /*0042*/ 	.short	(.L_29 - .L_28)


	//   ....[0]....
.L_28:
        /*0044*/ 	.word	0xffffffff


	//   ....[1]....
        /*0048*/ 	.word	0xffffffff


	//   ....[2]....
        /*004c*/ 	.word	0xffffffff


	//   ....[3]....
        /*0050*/ 	.word	0xffffffff


	//   ....[4]....
        /*0054*/ 	.word	0xffffffff


	//   ....[5]....
        /*0058*/ 	.word	0xffffffff


	//----- nvinfo : EIATTR_COOP_GROUP_INSTR_OFFSETS
	.align		4
.L_29:
        /*005c*/ 	.byte	0x04, 0x28
        /*005e*/ 	.short	(.L_31 - .L_30)


	//   ....[0]....
.L_30:
        /*0060*/ 	.word	0x00000060


	//   ....[1]....
        /*0064*/ 	.word	0x00000070


	//   ....[2]....
        /*0068*/ 	.word	0x00000130


	//   ....[3]....
        /*006c*/ 	.word	0x000002b0


	//   ....[4]....
        /*0070*/ 	.word	0x000007d0


	//   ....[5]....
        /*0074*/ 	.word	0x00001220


	//----- nvinfo : EIATTR_REG_RECONFIG
	.align		4
.L_31:
        /*0078*/ 	.byte	0x01, 0x54
	.zero		2


	//----- nvinfo : EIATTR_SYSCALL_OFFSETS
	.align		4
        /*007c*/ 	.byte	0x04, 0x46
        /*007e*/ 	.short	(.L_33 - .L_32)


	//   ....[0]....
.L_32:
        /*0080*/ 	.word	0x000013e0


	//----- nvinfo : EIATTR_MBARRIER_INSTR_OFFSETS
	.align		4
.L_33:
        /*0084*/ 	.byte	0x04, 0x39
        /*0086*/ 	.short	(.L_35 - .L_34)


	//   ....[0]....
.L_34:
        /*0088*/ 	.word	0x00000230
        /*008c*/ 	.word	0x000000ff
        /*0090*/ 	.word	0x00000000
        /*0094*/ 	.short	0x0100
        /*0096*/ 	.byte	0x08
	.zero		1


	//   ....[1]....
        /*0098*/ 	.word	0x00000240
        /*009c*/ 	.word	0x000000ff
        /*00a0*/ 	.word	0x00000018
        /*00a4*/ 	.short	0x0100
        /*00a6*/ 	.byte	0x08
	.zero		1


	//   ....[2]....
        /*00a8*/ 	.word	0x00000250
        /*00ac*/ 	.word	0x000000ff
        /*00b0*/ 	.word	0x00000008
        /*00b4*/ 	.short	0x0100
        /*00b6*/ 	.byte	0x08
	.zero		1


	//   ....[3]....
        /*00b8*/ 	.word	0x00000260
        /*00bc*/ 	.word	0x000000ff
        /*00c0*/ 	.word	0x00000020
        /*00c4*/ 	.short	0x0100
        /*00c6*/ 	.byte	0x08
	.zero		1


	//   ....[4]....
        /*00c8*/ 	.word	0x00000270
        /*00cc*/ 	.word	0x000000ff
        /*00d0*/ 	.word	0x00000010
        /*00d4*/ 	.short	0x0100
        /*00d6*/ 	.byte	0x08
	.zero		1


	//   ....[5]....
        /*00d8*/ 	.word	0x00000280
        /*00dc*/ 	.word	0x000000ff
        /*00e0*/ 	.word	0x00000028
        /*00e4*/ 	.short	0x0100
        /*00e6*/ 	.byte	0x08
	.zero		1


	//   ....[6]....
        /*00e8*/ 	.word	0x000006d0
        /*00ec*/ 	.word	0x000000ff
        /*00f0*/ 	.word	0x00000040
        /*00f4*/ 	.short	0x0100
        /*00f6*/ 	.byte	0x06
	.zero		1


	//   ....[7]....
        /*00f8*/ 	.word	0x00000760
        /*00fc*/ 	.word	0x000000ff
        /*0100*/ 	.word	0x00000048
        /*0104*/ 	.short	0x0100
        /*0106*/ 	.byte	0x06
	.zero		1


	//   ....[8]....
        /*0108*/ 	.word	0x000014a0
        /*010c*/ 	.word	0x00000003
        /*0110*/ 	.word	0x00000000
        /*0114*/ 	.short	0x010a
        /*0116*/ 	.byte	0x3f
	.zero		1


	//   ....[9]....
        /*0118*/ 	.word	0x000014e0
        /*011c*/ 	.word	0x00000003
        /*0120*/ 	.word	0x00000000
        /*0124*/ 	.short	0x010a
        /*0126*/ 	.byte	0x3f
	.zero		1


	//   ....[10]....
        /*0128*/ 	.word	0x00001a30
        /*012c*/ 	.word	0x00000005
        /*0130*/ 	.word	0x00000000
        /*0134*/ 	.short	0x010a
        /*0136*/ 	.byte	0x3f
	.zero		1


	//   ....[11]....
        /*0138*/ 	.word	0x00001a70
        /*013c*/ 	.word	0x00000005
        /*0140*/ 	.word	0x00000000
        /*0144*/ 	.short	0x010a
        /*0146*/ 	.byte	0x3f
	.zero		1


	//   ....[12]....
        /*0148*/ 	.word	0x00001e50
        /*014c*/ 	.word	0x00000005
        /*0150*/ 	.word	0x00000000
        /*0154*/ 	.short	0x0101
        /*0156*/ 	.byte	0x3f
	.zero		1


	//   ....[13]....
        /*0158*/ 	.word	0x00002070
        /*015c*/ 	.word	0x00000003
        /*0160*/ 	.word	0x00000000
        /*0164*/ 	.short	0x0101
        /*0166*/ 	.byte	0x3f
	.zero		1


	//   ....[14]....
        /*0168*/ 	.word	0x000081a0
        /*016c*/ 	.word	0x0000000e
        /*0170*/ 	.word	0x00000018
        /*0174*/ 	.short	0x010a
        /*0176*/ 	.byte	0x3f
	.zero		1


	//   ....[15]....
        /*0178*/ 	.word	0x00008550
        /*017c*/ 	.word	0x00000006
        /*0180*/ 	.word	0x00000048
        /*0184*/ 	.short	0x0101
        /*0186*/ 	.byte	0x3f
	.zero		1


	//   ....[16]....
        /*0188*/ 	.word	0x00008c80
        /*018c*/ 	.word	0x00000007
        /*0190*/ 	.word	0x00000000
        /*0194*/ 	.short	0x010a
        /*0196*/ 	.byte	0x3f
	.zero		1


	//   ....[17]....
        /*0198*/ 	.word	0x00008d00
        /*019c*/ 	.word	0x00000009
        /*01a0*/ 	.word	0x00000000
        /*01a4*/ 	.short	0x010a
        /*01a6*/ 	.byte	0x3f
	.zero		1


	//   ....[18]....
        /*01a8*/ 	.word	0x00008d90
        /*01ac*/ 	.word	0x00000003
        /*01b0*/ 	.word	0x00000000
        /*01b4*/ 	.short	0x010a
        /*01b6*/ 	.byte	0x3f
	.zero		1


	//   ....[19]....
        /*01b8*/ 	.word	0x00008df0
        /*01bc*/ 	.word	0x00000003
        /*01c0*/ 	.word	0x00000000
        /*01c4*/ 	.short	0x010a
        /*01c6*/ 	.byte	0x3f
	.zero		1


	//   ....[20]....
        /*01c8*/ 	.word	0x00008e40
        /*01cc*/ 	.word	0x00000005
        /*01d0*/ 	.word	0x00000000
        /*01d4*/ 	.short	0x010a
        /*01d6*/ 	.byte	0x3f
	.zero		1


	//   ....[21]....
        /*01d8*/ 	.word	0x00008f10
        /*01dc*/ 	.word	0x0000000e
        /*01e0*/ 	.word	0x00000018
        /*01e4*/ 	.short	0x010a
        /*01e6*/ 	.byte	0x3f
	.zero		1


	//   ....[22]....
        /*01e8*/ 	.word	0x00008fe0
        /*01ec*/ 	.word	0x00000007
        /*01f0*/ 	.word	0x00000000
        /*01f4*/ 	.short	0x010a
        /*01f6*/ 	.byte	0x3f
	.zero		1


	//   ....[23]....
        /*01f8*/ 	.word	0x00009030
        /*01fc*/ 	.word	0x00000009
        /*0200*/ 	.word	0x00000000
        /*0204*/ 	.short	0x010a
        /*0206*/ 	.byte	0x3f
	.zero		1


	//----- nvinfo : EIATTR_NUM_MBARRIERS
	.align		4
.L_35:
        /*0208*/ 	.byte	0x03, 0x38
        /*020a*/ 	.short	0x0008


	//----- nvinfo : EIATTR_EXIT_INSTR_OFFSETS
	.align		4
        /*020c*/ 	.byte	0x04, 0x1c
        /*020e*/ 	.short	(.L_37 - .L_36)


	//   ....[0]....
.L_36:
        /*0210*/ 	.word	0x00000940


	//   ....[1]....
        /*0214*/ 	.word	0x00001150


	//   ....[2]....
        /*0218*/ 	.word	0x000077e0


	//   ....[3]....
        /*021c*/ 	.word	0x00007d40


	//   ....[4]....
        /*0220*/ 	.word	0x00008de0


	//----- nvinfo : EIATTR_MAX_THREADS
	.align		4
.L_37:
        /*0224*/ 	.byte	0x04, 0x05
        /*0226*/ 	.short	(.L_39 - .L_38)
.L_38:
        /*0228*/ 	.word	0x00000180
        /*022c*/ 	.word	0x00000001
        /*0230*/ 	.word	0x00000001


	//----- nvinfo : EIATTR_CRS_STACK_SIZE
	.align		4
.L_39:
        /*0234*/ 	.byte	0x04, 0x1e
        /*0236*/ 	.short	(.L_41 - .L_40)
.L_40:
        /*0238*/ 	.word	0x00000000


	//----- nvinfo : EIATTR_CBANK_PARAM_SIZE
	.align		4
.L_41:
        /*023c*/ 	.byte	0x03, 0x19
        /*023e*/ 	.short	0x0470


	//----- nvinfo : EIATTR_PARAM_CBANK
	.align		4
        /*0240*/ 	.byte	0x04, 0x0a
        /*0242*/ 	.short	(.L_43 - .L_42)
	.align		4
.L_42:
        /*0244*/ 	.word	index@(.nv.constant0._ZN7cutlass13device_kernelINS_4gemm6kernel13GemmUniversalIN4cute5tupleIJiiiiEEENS1_10collective13CollectiveMmaINS1_34MainloopSm90TmaGmmaWarpSpecializedILi3ENS5_IJNS4_1CILi2EEESB_NSA_ILi1EEEEEENS1_35KernelTmaWarpSpecializedCooperativeEEENS5_IJNSA_ILi256EEENSA_ILi64EEESH_EEENS_10bfloat16_tENS5_IJlSC_lEEESJ_SK_NS4_8TiledMMAINS4_8MMA_AtomIJNS4_4SM904GMMA27MMA_64x64x16_F32BF16BF16_SSILNSO_5MajorE0ELSQ_0ELNSO_7ScaleInE1ELSR_1EEEEEENS4_6LayoutINS5_IJSB_SC_SC_EEENS5_IJSC_NSA_ILi0EEESW_EEEEENS5_IJNS4_10UnderscoreESZ_SZ_EEEEENS4_23SM90_TMA_LOAD_MULTICASTENS4_14ComposedLayoutINS4_7SwizzleILi3ELi4ELi3EEENS4_18smem_ptr_flag_bitsILi16EEENSU_INS5_IJNSA_ILi8EEESH_EEENS5_IJSH_SC_EEEEEEEvNS4_8identityES12_S1C_vS1D_EENS_8epilogue10collective6detail29Sm90TmaWarpSpecializedAdapterINS1G_15DefaultEpilogueISJ_SK_SK_NS1F_6thread17LinearCombinationISJ_Li1EffLNS1K_9ScaleType4KindE0ELNS_15FloatRoundStyleE2ESJ_EENS1_15EpilogueDefaultEEEEEvvEEEEvNT_6ParamsE)
        /*0248*/ 	.short	0x0210
        /*024a*/ 	.short	0x0470


	//----- nvinfo : EIATTR_SW_WAR
	.align		4
.L_43:
        /*024c*/ 	.byte	0x04, 0x36
        /*024e*/ 	.short	(.L_45 - .L_44)
.L_44:
        /*0250*/ 	.word	0x00000008
.L_45:


//--------------------- .nv.callgraph             --------------------------
	.section	.nv.callgraph,"",@"SHT_CUDA_CALLGRAPH"
	.align	4
	.sectionentsize	8
	.align		4
        /*0000*/ 	.word	0x00000000
	.align		4
        /*0004*/ 	.word	0xffffffff
	.align		4
        /*0008*/ 	.word	index@(_ZN7cutlass13device_kernelINS_4gemm6kernel13GemmUniversalIN4cute5tupleIJiiiiEEENS1_10collective13CollectiveMmaINS1_34MainloopSm90TmaGmmaWarpSpecializedILi3ENS5_IJNS4_1CILi2EEESB_NSA_ILi1EEEEEENS1_35KernelTmaWarpSpecializedCooperativeEEENS5_IJNSA_ILi256EEENSA_ILi64EEESH_EEENS_10bfloat16_tENS5_IJlSC_lEEESJ_SK_NS4_8TiledMMAINS4_8MMA_AtomIJNS4_4SM904GMMA27MMA_64x64x16_F32BF16BF16_SSILNSO_5MajorE0ELSQ_0ELNSO_7ScaleInE1ELSR_1EEEEEENS4_6LayoutINS5_IJSB_SC_SC_EEENS5_IJSC_NSA_ILi0EEESW_EEEEENS5_IJNS4_10UnderscoreESZ_SZ_EEEEENS4_23SM90_TMA_LOAD_MULTICASTENS4_14ComposedLayoutINS4_7SwizzleILi3ELi4ELi3EEENS4_18smem_ptr_flag_bitsILi16EEENSU_INS5_IJNSA_ILi8EEESH_EEENS5_IJSH_SC_EEEEEEEvNS4_8identityES12_S1C_vS1D_EENS_8epilogue10collective6detail29Sm90TmaWarpSpecializedAdapterINS1G_15DefaultEpilogueISJ_SK_SK_NS1F_6thread17LinearCombinationISJ_Li1EffLNS1K_9ScaleType4KindE0ELNS_15FloatRoundStyleE2ESJ_EENS1_15EpilogueDefaultEEEEEvvEEEEvNT_6ParamsE)
	.align		4
        /*000c*/ 	.word	index@(__assertfail)
	.align		4
        /*0010*/ 	.word	0x00000000
	.align		4
        /*0014*/ 	.word	0xfffffffe
	.align		4
        /*0018*/ 	.word	0x00000000
	.align		4
        /*001c*/ 	.word	0xfffffffd
	.align		4
        /*0020*/ 	.word	0x00000000
	.align		4
        /*0024*/ 	.word	0xfffffffc


//--------------------- .nv.constant4             --------------------------
	.section	.nv.constant4,"a",@progbits
	.align	8
	.align		8
.nv.constant4:
        /*0000*/ 	.dword	__assertfail
	.align		8
        /*0008*/ 	.dword	__unnamed_1
	.align		8
        /*0010*/ 	.dword	_ZN39_INTERNAL_3f4a15f0_4_k_cu_23a58e0a_36334cuda3std3__45__cpo5beginE
	.align		8
        /*0018*/ 	.dword	_ZN39_INTERNAL_3f4a15f0_4_k_cu_23a58e0a_36334cuda3std3__45__cpo3endE
	.align		8
        /*0020*/ 	.dword	_ZN39_INTERNAL_3f4a15f0_4_k_cu_23a58e0a_36334cuda3std3__45__cpo6cbeginE
	.align		8
        /*0028*/ 	.dword	_ZN39_INTERNAL_3f4a15f0_4_k_cu_23a58e0a_36334cuda3std3__45__cpo4cendE
	.align		8
        /*0030*/ 	.dword	_ZN39_INTERNAL_3f4a15f0_4_k_cu_23a58e0a_36334cuda3std3__441_GLOBAL__N__3f4a15f0_4_k_cu_23a58e0a_36336ignoreE
	.align		8
        /*0038*/ 	.dword	_ZN39_INTERNAL_3f4a15f0_4_k_cu_23a58e0a_36334cuda3std3__419piecewise_constructE
	.align		8
        /*0040*/ 	.dword	_ZN39_INTERNAL_3f4a15f0_4_k_cu_23a58e0a_36334cuda3std3__48in_placeE
	.align		8
        /*0048*/ 	.dword	_ZN39_INTERNAL_3f4a15f0_4_k_cu_23a58e0a_36334cuda3std6ranges3__45__cpo4swapE
	.align		8
        /*0050*/ 	.dword	_ZN39_INTERNAL_3f4a15f0_4_k_cu_23a58e0a_36334cuda3std6ranges3__45__cpo9iter_moveE
	.align		8
        /*0058*/ 	.dword	_ZN39_INTERNAL_3f4a15f0_4_k_cu_23a58e0a_36334cute7productE
	.align		8
        /*0060*/ 	.dword	_ZN39_INTERNAL_3f4a15f0_4_k_cu_23a58e0a_36334cute1_E
	.align		8
        /*0068*/ 	.dword	$str$22
	.align		8
        /*0070*/ 	.dword	$str$23


//--------------------- .text._ZN7cutlass13device_kernelINS_4gemm6kernel13GemmUniversalIN4cute5tupleIJiiiiEEENS1_10collective13CollectiveMmaINS1_34MainloopSm90TmaGmmaWarpSpecializedILi3ENS5_IJNS4_1CILi2EEESB_NSA_ILi1EEEEEENS1_35KernelTmaWarpSpecializedCooperativeEEENS5_IJNSA_ILi256EEENSA_ILi64EEESH_EEENS_10bfloat16_tENS5_IJlSC_lEEESJ_SK_NS4_8TiledMMAINS4_8MMA_AtomIJNS4_4SM904GMMA27MMA_64x64x16_F32BF16BF16_SSILNSO_5MajorE0ELSQ_0ELNSO_7ScaleInE1ELSR_1EEEEEENS4_6LayoutINS5_IJSB_SC_SC_EEENS5_IJSC_NSA_ILi0EEESW_EEEEENS5_IJNS4_10UnderscoreESZ_SZ_EEEEENS4_23SM90_TMA_LOAD_MULTICASTENS4_14ComposedLayoutINS4_7SwizzleILi3ELi4ELi3EEENS4_18smem_ptr_flag_bitsILi16EEENSU_INS5_IJNSA_ILi8EEESH_EEENS5_IJSH_SC_EEEEEEEvNS4_8identityES12_S1C_vS1D_EENS_8epilogue10collective6detail29Sm90TmaWarpSpecializedAdapterINS1G_15DefaultEpilogueISJ_SK_SK_NS1F_6thread17LinearCombinationISJ_Li1EffLNS1K_9ScaleType4KindE0ELNS_15FloatRoundStyleE2ESJ_EENS1_15EpilogueDefaultEEEEEvvEEEEvNT_6ParamsE --------------------------
	.section	.text._ZN7cutlass13device_kernelINS_4gemm6kernel13GemmUniversalIN4cute5tupleIJiiiiEEENS1_10collective13CollectiveMmaINS1_34MainloopSm90TmaGmmaWarpSpecializedILi3ENS5_IJNS4_1CILi2EEESB_NSA_ILi1EEEEEENS1_35KernelTmaWarpSpecializedCooperativeEEENS5_IJNSA_ILi256EEENSA_ILi64EEESH_EEENS_10bfloat16_tENS5_IJlSC_lEEESJ_SK_NS4_8TiledMMAINS4_8MMA_AtomIJNS4_4SM904GMMA27MMA_64x64x16_F32BF16BF16_SSILNSO_5MajorE0ELSQ_0ELNSO_7ScaleInE1ELSR_1EEEEEENS4_6LayoutINS5_IJSB_SC_SC_EEENS5_IJSC_NSA_ILi0EEESW_EEEEENS5_IJNS4_10UnderscoreESZ_SZ_EEEEENS4_23SM90_TMA_LOAD_MULTICASTENS4_14ComposedLayoutINS4_7SwizzleILi3ELi4ELi3EEENS4_18smem_ptr_flag_bitsILi16EEENSU_INS5_IJNSA_ILi8EEESH_EEENS5_IJSH_SC_EEEEEEEvNS4_8identityES12_S1C_vS1D_EENS_8epilogue10collective6detail29Sm90TmaWarpSpecializedAdapterINS1G_15DefaultEpilogueISJ_SK_SK_NS1F_6thread17LinearCombinationISJ_Li1EffLNS1K_9ScaleType4KindE0ELNS_15FloatRoundStyleE2ESJ_EENS1_15EpilogueDefaultEEEEEvvEEEEvNT_6ParamsE,"ax",@progbits
	.align	128
.text._ZN7cutlass13device_kernelINS_4gemm6kernel13GemmUniversalIN4cute5tupleIJiiiiEEENS1_10collective13CollectiveMmaINS1_34MainloopSm90TmaGmmaWarpSpecializedILi3ENS5_IJNS4_1CILi2EEESB_NSA_ILi1EEEEEENS1_35KernelTmaWarpSpecializedCooperativeEEENS5_IJNSA_ILi256EEENSA_ILi64EEESH_EEENS_10bfloat16_tENS5_IJlSC_lEEESJ_SK_NS4_8TiledMMAINS4_8MMA_AtomIJNS4_4SM904GMMA27MMA_64x64x16_F32BF16BF16_SSILNSO_5MajorE0ELSQ_0ELNSO_7ScaleInE1ELSR_1EEEEEENS4_6LayoutINS5_IJSB_SC_SC_EEENS5_IJSC_NSA_ILi0EEESW_EEEEENS5_IJNS4_10UnderscoreESZ_SZ_EEEEENS4_23SM90_TMA_LOAD_MULTICASTENS4_14ComposedLayoutINS4_7SwizzleILi3ELi4ELi3EEENS4_18smem_ptr_flag_bitsILi16EEENSU_INS5_IJNSA_ILi8EEESH_EEENS5_IJSH_SC_EEEEEEEvNS4_8identityES12_S1C_vS1D_EENS_8epilogue10collective6detail29Sm90TmaWarpSpecializedAdapterINS1G_15DefaultEpilogueISJ_SK_SK_NS1F_6thread17LinearCombinationISJ_Li1EffLNS1K_9ScaleType4KindE0ELNS_15FloatRoundStyleE2ESJ_EENS1_15EpilogueDefaultEEEEEvvEEEEvNT_6ParamsE:
        .type           _ZN7cutlass13device_kernelINS_4gemm6kernel13GemmUniversalIN4cute5tupleIJiiiiEEENS1_10collective13CollectiveMmaINS1_34MainloopSm90TmaGmmaWarpSpecializedILi3ENS5_IJNS4_1CILi2EEESB_NSA_ILi1EEEEEENS1_35KernelTmaWarpSpecializedCooperativeEEENS5_IJNSA_ILi256EEENSA_ILi64EEESH_EEENS_10bfloat16_tENS5_IJlSC_lEEESJ_SK_NS4_8TiledMMAINS4_8MMA_AtomIJNS4_4SM904GMMA27MMA_64x64x16_F32BF16BF16_SSILNSO_5MajorE0ELSQ_0ELNSO_7ScaleInE1ELSR_1EEEEEENS4_6LayoutINS5_IJSB_SC_SC_EEENS5_IJSC_NSA_ILi0EEESW_EEEEENS5_IJNS4_10UnderscoreESZ_SZ_EEEEENS4_23SM90_TMA_LOAD_MULTICASTENS4_14ComposedLayoutINS4_7SwizzleILi3ELi4ELi3EEENS4_18smem_ptr_flag_bitsILi16EEENSU_INS5_IJNSA_ILi8EEESH_EEENS5_IJSH_SC_EEEEEEEvNS4_8identityES12_S1C_vS1D_EENS_8epilogue10collective6detail29Sm90TmaWarpSpecializedAdapterINS1G_15DefaultEpilogueISJ_SK_SK_NS1F_6thread17LinearCombinationISJ_Li1EffLNS1K_9ScaleType4KindE0ELNS_15FloatRoundStyleE2ESJ_EENS1_15EpilogueDefaultEEEEEvvEEEEvNT_6ParamsE,@function
        .size           _ZN7cutlass13device_kernelINS_4gemm6kernel13GemmUniversalIN4cute5tupleIJiiiiEEENS1_10collective13CollectiveMmaINS1_34MainloopSm90TmaGmmaWarpSpecializedILi3ENS5_IJNS4_1CILi2EEESB_NSA_ILi1EEEEEENS1_35KernelTmaWarpSpecializedCooperativeEEENS5_IJNSA_ILi256EEENSA_ILi64EEESH_EEENS_10bfloat16_tENS5_IJlSC_lEEESJ_SK_NS4_8TiledMMAINS4_8MMA_AtomIJNS4_4SM904GMMA27MMA_64x64x16_F32BF16BF16_SSILNSO_5MajorE0ELSQ_0ELNSO_7ScaleInE1ELSR_1EEEEEENS4_6LayoutINS5_IJSB_SC_SC_EEENS5_IJSC_NSA_ILi0EEESW_EEEEENS5_IJNS4_10UnderscoreESZ_SZ_EEEEENS4_23SM90_TMA_LOAD_MULTICASTENS4_14ComposedLayoutINS4_7SwizzleILi3ELi4ELi3EEENS4_18smem_ptr_flag_bitsILi16EEENSU_INS5_IJNSA_ILi8EEESH_EEENS5_IJSH_SC_EEEEEEEvNS4_8identityES12_S1C_vS1D_EENS_8epilogue10collective6detail29Sm90TmaWarpSpecializedAdapterINS1G_15DefaultEpilogueISJ_SK_SK_NS1F_6thread17LinearCombinationISJ_Li1EffLNS1K_9ScaleType4KindE0ELNS_15FloatRoundStyleE2ESJ_EENS1_15EpilogueDefaultEEEEEvvEEEEvNT_6ParamsE,(.L_x_195 - _ZN7cutlass13device_kernelINS_4gemm6kernel13GemmUniversalIN4cute5tupleIJiiiiEEENS1_10collective13CollectiveMmaINS1_34MainloopSm90TmaGmmaWarpSpecializedILi3ENS5_IJNS4_1CILi2EEESB_NSA_ILi1EEEEEENS1_35KernelTmaWarpSpecializedCooperativeEEENS5_IJNSA_ILi256EEENSA_ILi64EEESH_EEENS_10bfloat16_tENS5_IJlSC_lEEESJ_SK_NS4_8TiledMMAINS4_8MMA_AtomIJNS4_4SM904GMMA27MMA_64x64x16_F32BF16BF16_SSILNSO_5MajorE0ELSQ_0ELNSO_7ScaleInE1ELSR_1EEEEEENS4_6LayoutINS5_IJSB_SC_SC_EEENS5_IJSC_NSA_ILi0EEESW_EEEEENS5_IJNS4_10UnderscoreESZ_SZ_EEEEENS4_23SM90_TMA_LOAD_MULTICASTENS4_14ComposedLayoutINS4_7SwizzleILi3ELi4ELi3EEENS4_18smem_ptr_flag_bitsILi16EEENSU_INS5_IJNSA_ILi8EEESH_EEENS5_IJSH_SC_EEEEEEEvNS4_8identityES12_S1C_vS1D_EENS_8epilogue10collective6detail29Sm90TmaWarpSpecializedAdapterINS1G_15DefaultEpilogueISJ_SK_SK_NS1F_6thread17LinearCombinationISJ_Li1EffLNS1K_9ScaleType4KindE0ELNS_15FloatRoundStyleE2ESJ_EENS1_15EpilogueDefaultEEEEEvvEEEEvNT_6ParamsE)
        .other          _ZN7cutlass13device_kernelINS_4gemm6kernel13GemmUniversalIN4cute5tupleIJiiiiEEENS1_10collective13CollectiveMmaINS1_34MainloopSm90TmaGmmaWarpSpecializedILi3ENS5_IJNS4_1CILi2EEESB_NSA_ILi1EEEEEENS1_35KernelTmaWarpSpecializedCooperativeEEENS5_IJNSA_ILi256EEENSA_ILi64EEESH_EEENS_10bfloat16_tENS5_IJlSC_lEEESJ_SK_NS4_8TiledMMAINS4_8MMA_AtomIJNS4_4SM904GMMA27MMA_64x64x16_F32BF16BF16_SSILNSO_5MajorE0ELSQ_0ELNSO_7ScaleInE1ELSR_1EEEEEENS4_6LayoutINS5_IJSB_SC_SC_EEENS5_IJSC_NSA_ILi0EEESW_EEEEENS5_IJNS4_10UnderscoreESZ_SZ_EEEEENS4_23SM90_TMA_LOAD_MULTICASTENS4_14ComposedLayoutINS4_7SwizzleILi3ELi4ELi3EEENS4_18smem_ptr_flag_bitsILi16EEENSU_INS5_IJNSA_ILi8EEESH_EEENS5_IJSH_SC_EEEEEEEvNS4_8identityES12_S1C_vS1D_EENS_8epilogue10collective6detail29Sm90TmaWarpSpecializedAdapterINS1G_15DefaultEpilogueISJ_SK_SK_NS1F_6thread17LinearCombinationISJ_Li1EffLNS1K_9ScaleType4KindE0ELNS_15FloatRoundStyleE2ESJ_EENS1_15EpilogueDefaultEEEEEvvEEEEvNT_6ParamsE,@"STO_CUDA_ENTRY STV_DEFAULT"
_ZN7cutlass13device_kernelINS_4gemm6kernel13GemmUniversalIN4cute5tupleIJiiiiEEENS1_10collective13CollectiveMmaINS1_34MainloopSm90TmaGmmaWarpSpecializedILi3ENS5_IJNS4_1CILi2EEESB_NSA_ILi1EEEEEENS1_35KernelTmaWarpSpecializedCooperativeEEENS5_IJNSA_ILi256EEENSA_ILi64EEESH_EEENS_10bfloat16_tENS5_IJlSC_lEEESJ_SK_NS4_8TiledMMAINS4_8MMA_AtomIJNS4_4SM904GMMA27MMA_64x64x16_F32BF16BF16_SSILNSO_5MajorE0ELSQ_0ELNSO_7ScaleInE1ELSR_1EEEEEENS4_6LayoutINS5_IJSB_SC_SC_EEENS5_IJSC_NSA_ILi0EEESW_EEEEENS5_IJNS4_10UnderscoreESZ_SZ_EEEEENS4_23SM90_TMA_LOAD_MULTICASTENS4_14ComposedLayoutINS4_7SwizzleILi3ELi4ELi3EEENS4_18smem_ptr_flag_bitsILi16EEENSU_INS5_IJNSA_ILi8EEESH_EEENS5_IJSH_SC_EEEEEEEvNS4_8identityES12_S1C_vS1D_EENS_8epilogue10collective6detail29Sm90TmaWarpSpecializedAdapterINS1G_15DefaultEpilogueISJ_SK_SK_NS1F_6thread17LinearCombinationISJ_Li1EffLNS1K_9ScaleType4KindE0ELNS_15FloatRoundStyleE2ESJ_EENS1_15EpilogueDefaultEEEEEvvEEEEvNT_6ParamsE:
[----:B------:R-:W0:Y:S01]  /*0000*/  LDC R1, c[0x0][0x28] ;  /* 0x00000a00ff017b82 */ /* 0x000e220000000800 */
[----:B------:R-:W1:Y:S01]  /*0010*/  S2R R18, SR_TID.X ;  /* 0x0000000000127919 */ /* 0x000e620000002100 */
[----:B------:R-:W-:Y:S01]  /*0020*/  ELECT P0, URZ, PT ;  /* 0x00000000003f782f */ /* 0x000fe20003800000 */
[----:B------:R-:W-:Y:S01]  /*0030*/  BSSY B0, `(.L_x_0) ;  /* 0x000000f000007945 */ /* 0x000fe20003800000 */
[--C-:B-1----:R-:W-:Y:S02]  /*0040*/  SHF.R.U32.HI R0, RZ, 0x5, R18.reuse ;  /* 0x00000005ff007819 */ /* 0x102fe40000011612 */
[----:B------:R-:W-:-:S03]  /*0050*/  SHF.R.U32.HI R3, RZ, 0x7, R18 ;  /* 0x00000007ff037819 */ /* 0x000fc60000011612 */
[----:B------:R-:W1:Y:S04]  /*0060*/  SHFL.IDX PT, R2, R0, RZ, 0x1f ;  /* 0x00001fff00027589 */ /* 0x000e6800000e0000 */
[----:B------:R2:W3:Y:S01]  /*0070*/  SHFL.IDX PT, R5, R3, RZ, 0x1f ;  /* 0x00001fff03057589 */ /* 0x0004e200000e0000 */
[----:B-1----:R-:W-:-:S13]  /*0080*/  ISETP.NE.OR P0, PT, R2, RZ, !P0 ;  /* 0x000000ff0200720c */ /* 0x002fda0004705670 */
[----:B0-23--:R-:W-:Y:S05]  /*0090*/  @P0 BRA `(.L_x_1) ;  /* 0x0000000000200947 */ /* 0x00dfea0003800000 */
[----:B------:R-:W-:Y:S02]  /*00a0*/  ULDC.64 UR4, c[0x0][0x198] ;  /* 0x0000660000047ab9 */ /* 0x000fe40000000a00 */
[----:B------:R-:W-:Y:S02]  /*00b0*/  UIADD3 UR6, UP0, UR4, 0xf0, URZ ;  /* 0x000000f004067890 */ /* 0x000fe4000ff1e03f */
[----:B------:R-:W-:Y:S02]  /*00c0*/  UIADD3 UR4, UP1, UR4, 0x1f0, URZ ;  /* 0x000001f004047890 */ /* 0x000fe4000ff3e03f */
[----:B------:R-:W-:Y:S02]  /*00d0*/  UIADD3.X UR7, URZ, UR5, URZ, UP0, !UPT ;  /* 0x000000053f077290 */ /* 0x000fe400087fe43f */
[----:B------:R-:W-:-:S07]  /*00e0*/  UIADD3.X UR5, URZ, UR5, URZ, UP1, !UPT ;  /* 0x000000053f057290 */ /* 0x000fce0008ffe43f */
[----:B------:R0:W-:Y:S02]  /*00f0*/  UTMACCTL.PF [UR6] ;  /* 0x00000000060079b9 */ /* 0x0001e40008040000 */
[----:B------:R0:W-:Y:S02]  /*0100*/  UTMACCTL.PF [UR4] ;  /* 0x00000000040079b9 */ /* 0x0001e40008040000 */
[----:B0-----:R-:W-:Y:S01]  /*0110*/  NOP ;  /* 0x0000000000007918 */ /* 0x001fe20000000000 */
.L_x_1:
[----:B------:R-:W-:Y:S05]  /*0120*/  BSYNC B0 ;  /* 0x0000000000007941 */ /* 0x000fea0003800000 */
.L_x_0:
[----:B------:R-:W0:Y:S02]  /*0130*/  SHFL.IDX PT, R3, R0, RZ, 0x1f ;  /* 0x00001fff00037589 */ /* 0x000e2400000e0000 */
[----:B0-----:R-:W-:-:S13]  /*0140*/  ISETP.NE.AND P0, PT, R3, RZ, PT ;  /* 0x000000ff0300720c */ /* 0x001fda0003f05270 */
[----:B------:R-:W-:Y:S05]  /*0150*/  @P0 BRA `(.L_x_2) ;  /* 0x0000000000500947 */ /* 0x000fea0003800000 */
[----:B------:R-:W0:Y:S01]  /*0160*/  S2UR UR8, SR_CgaCtaId ;  /* 0x00000000000879c3 */ /* 0x000e220000008800 */
[----:B------:R-:W-:Y:S01]  /*0170*/  UMOV UR4, 0x400 ;  /* 0x0000040000047882 */ /* 0x000fe20000000000 */
[----:B------:R-:W-:Y:S01]  /*0180*/  UMOV UR5, 0x1 ;  /* 0x0000000100057882 */ /* 0x000fe20000000000 */
[----:B------:R-:W-:Y:S01]  /*0190*/  UMOV UR6, 0x6 ;  /* 0x0000000600067882 */ /* 0x000fe20000000000 */
[----:B------:R-:W-:Y:S01]  /*01a0*/  ELECT P0, URZ, PT ;  /* 0x00000000003f782f */ /* 0x000fe20003800000 */
[----:B------:R-:W-:-:S04]  /*01b0*/  UIADD3 UR6, -UR6, 0x100000, URZ ;  /* 0x0010000006067890 */ /* 0x000fc8000fffe13f */
[----:B------:R-:W-:Y:S02]  /*01c0*/  USHF.L.U32 UR7, UR6, 0xb, URZ ;  /* 0x0000000b06077899 */ /* 0x000fe4000800063f */
[----:B------:R-:W-:Y:S02]  /*01d0*/  USHF.L.U32 UR6, UR6, 0x1, URZ ;  /* 0x0000000106067899 */ /* 0x000fe4000800063f */
[----:B0-----:R-:W-:Y:S02]  /*01e0*/  ULEA UR8, UR8, UR4, 0x18 ;  /* 0x0000000408087291 */ /* 0x001fe4000f8ec03f */
[----:B------:R-:W-:-:S04]  /*01f0*/  UIADD3 UR4, -UR5, 0x100000, URZ ;  /* 0x0010000005047890 */ /* 0x000fc8000fffe13f */
[----:B------:R-:W-:Y:S02]  /*0200*/  USHF.L.U32 UR5, UR4, 0xb, URZ ;  /* 0x0000000b04057899 */ /* 0x000fe4000800063f */
[----:B------:R-:W-:Y:S01]  /*0210*/  USHF.L.U32 UR4, UR4, 0x1, URZ ;  /* 0x0000000104047899 */ /* 0x000fe2000800063f */
[----:B------:R-:W0:Y:S11]  /*0220*/  FENCE.VIEW.ASYNC.S ;  /* 0x00000000000073c6 */ /* 0x000e360000000000 */
[----:B0-----:R0:W1:Y:S01]  /*0230*/  SYNCS.EXCH.64 URZ, [UR8], UR4 ;  /* 0x00000004083f75b2 */ /* 0x0010620008000100 */
[----:B------:R0:W2:Y:S01]  /*0240*/  SYNCS.EXCH.64 URZ, [UR8+0x18], UR6 ;  /* 0x00001806083f75b2 */ /* 0x0000a20008000100 */
[----:B------:R0:W3:Y:S01]  /*0250*/  SYNCS.EXCH.64 URZ, [UR8+0x8], UR4 ;  /* 0x00000804083f75b2 */ /* 0x0000e20008000100 */
[----:B------:R0:W4:Y:S01]  /*0260*/  SYNCS.EXCH.64 URZ, [UR8+0x20], UR6 ;  /* 0x00002006083f75b2 */ /* 0x0001220008000100 */
[----:B------:R0:W0:Y:S01]  /*0270*/  SYNCS.EXCH.64 URZ, [UR8+0x10], UR4 ;  /* 0x00001004083f75b2 */ /* 0x0000220008000100 */
[----:B------:R0:W0:Y:S01]  /*0280*/  SYNCS.EXCH.64 URZ, [UR8+0x28], UR6 ;  /* 0x00002806083f75b2 */ /* 0x0000220008000100 */
[----:B------:R-:W-:Y:S01]  /*0290*/  NOP ;  /* 0x0000000000007918 */ /* 0x000fe20000000000 */
.L_x_2:
[----:B------:R-:W-:Y:S01]  /*02a0*/  SHF.R.S32.HI R7, RZ, 0x1f, R18 ;  /* 0x0000001fff077819 */ /* 0x000fe20000011412 */
[----:B------:R-:W5:Y:S01]  /*02b0*/  SHFL.IDX PT, R0, R0, RZ, 0x1f ;  /* 0x00001fff00007589 */ /* 0x000f6200000e0000 */
[----:B0-----:R-:W0:Y:S01]  /*02c0*/  S2UR UR8, SR_CTAID.X ;  /* 0x00000000000879c3 */ /* 0x001e220000002500 */
[----:B------:R-:W-:Y:S02]  /*02d0*/  ELECT P0, URZ, PT ;  /* 0x00000000003f782f */ /* 0x000fe40003800000 */
[----:B------:R-:W-:Y:S01]  /*02e0*/  LEA.HI R7, R7, R18, RZ, 0x7 ;  /* 0x0000001207077211 */ /* 0x000fe200078f38ff */
[----:B------:R-:W1:Y:S01]  /*02f0*/  S2R R4, SR_CTAID.Y ;  /* 0x0000000000047919 */ /* 0x000e620000002600 */
[----:B------:R-:W-:Y:S01]  /*0300*/  SHF.R.S32.HI R8, RZ, 0x1f, R3 ;  /* 0x0000001fff087819 */ /* 0x000fe20000011403 */
[----:B------:R-:W-:Y:S01]  /*0310*/  ULDC UR4, c[0x0][0x150] ;  /* 0x0000540000047ab9 */ /* 0x000fe20000000800 */
[----:B------:R-:W-:Y:S01]  /*0320*/  LOP3.LUT R7, R7, 0xffffff80, RZ, 0xc0, !PT ;  /* 0xffffff8007077812 */ /* 0x000fe200078ec0ff */
[----:B------:R-:W-:Y:S01]  /*0330*/  NOP ;  /* 0x0000000000007918 */ /* 0x000fe20000000000 */
[----:B------:R-:W-:Y:S01]  /*0340*/  LEA.HI R8, R8, R3, RZ, 0x2 ;  /* 0x0000000308087211 */ /* 0x000fe200078f10ff */
[----:B------:R-:W2:Y:S01]  /*0350*/  LDC R10, c[0x0][0x144] ;  /* 0x00005100ff0a7b82 */ /* 0x000ea20000000800 */
[----:B------:R-:W-:Y:S01]  /*0360*/  NOP ;  /* 0x0000000000007918 */ /* 0x000fe20000000000 */
[----:B------:R-:W-:Y:S01]  /*0370*/  IMAD.IADD R6, R18, 0x1, -R7 ;  /* 0x0000000112067824 */ /* 0x000fe200078e0a07 */
[----:B------:R-:W-:Y:S01]  /*0380*/  LOP3.LUT R8, R8, 0x3ffffffc, RZ, 0xc0, !PT ;  /* 0x3ffffffc08087812 */ /* 0x000fe200078ec0ff */
[----:B------:R-:W-:Y:S01]  /*0390*/  IMAD.MOV.U32 R23, RZ, RZ, 0x1 ;  /* 0x00000001ff177424 */ /* 0x000fe200078e00ff */
[----:B------:R-:W-:-:S02]  /*03a0*/  ISETP.NE.AND P3, PT, R5, RZ, PT ;  /* 0x000000ff0500720c */ /* 0x000fc40003f65270 */
[----:B------:R-:W-:Y:S01]  /*03b0*/  SHF.R.S32.HI R7, RZ, 0x1f, R6 ;  /* 0x0000001fff077819 */ /* 0x000fe20000011406 */
[----:B------:R-:W-:Y:S01]  /*03c0*/  IMAD.IADD R8, R3, 0x1, -R8 ;  /* 0x0000000103087824 */ /* 0x000fe200078e0a08 */
[----:B------:R-:W3:Y:S02]  /*03d0*/  LDC R13, c[0x0][0x140] ;  /* 0x00005000ff0d7b82 */ /* 0x000ee40000000800 */
[----:B------:R-:W-:Y:S02]  /*03e0*/  LEA.HI R7, R7, R6, RZ, 0x3 ;  /* 0x0000000607077211 */ /* 0x000fe400078f18ff */
[----:B-----5:R-:W-:Y:S02]  /*03f0*/  ISETP.NE.OR P0, PT, R0, RZ, !P0 ;  /* 0x000000ff0000720c */ /* 0x020fe40004705670 */
[--C-:B------:R-:W-:Y:S02]  /*0400*/  SHF.R.S32.HI R0, RZ, 0x3, R7.reuse ;  /* 0x00000003ff007819 */ /* 0x100fe40000011407 */
[----:B------:R-:W-:-:S02]  /*0410*/  SHF.R.S32.HI R7, RZ, 0x1f, R7 ;  /* 0x0000001fff077819 */ /* 0x000fc40000011407 */
[----:B0-----:R-:W-:Y:S02]  /*0420*/  I2FP.F32.U32 R9, UR8 ;  /* 0x0000000800097c45 */ /* 0x001fe40008201000 */
[----:B------:R-:W-:-:S03]  /*0430*/  LEA.HI R7, R7, R0, RZ, 0x2 ;  /* 0x0000000007077211 */ /* 0x000fc600078f10ff */
[----:B------:R-:W-:Y:S01]  /*0440*/  FMUL R9, R9, UR4 ;  /* 0x0000000409097c20 */ /* 0x000fe20008400000 */
[----:B------:R-:W-:Y:S01]  /*0450*/  LOP3.LUT R7, R7, 0xfffffffc, RZ, 0xc0, !PT ;  /* 0xfffffffc07077812 */ /* 0x000fe200078ec0ff */
[----:B------:R-:W-:Y:S01]  /*0460*/  VOTEU.ALL UP0, P0 ;  /* 0x00000000003f7886 */ /* 0x000fe20000000000 */
[----:B-1----:R-:W-:Y:S01]  /*0470*/  I2FP.F32.U32 R3, R4 ;  /* 0x0000000400037245 */ /* 0x002fe20000201000 */
[----:B------:R-:W-:Y:S01]  /*0480*/  ULDC UR4, c[0x0][0x154] ;  /* 0x0000550000047ab9 */ /* 0x000fe20000000800 */
[----:B------:R-:W-:Y:S01]  /*0490*/  VOTEU.ALL UP1, P0 ;  /* 0x00000000003f7886 */ /* 0x000fe20000020000 */
[----:B------:R-:W0:Y:S01]  /*04a0*/  F2I.U32.TRUNC.NTZ R9, R9 ;  /* 0x0000000900097305 */ /* 0x000e22000020f000 */
[----:B------:R-:W-:Y:S01]  /*04b0*/  IMAD.IADD R7, R0, 0x1, -R7 ;  /* 0x0000000100077824 */ /* 0x000fe200078e0a07 */
[----:B------:R-:W1:Y:S01]  /*04c0*/  @!UP0 S2UR UR7, SR_CgaCtaId ;  /* 0x00000000000789c3 */ /* 0x000e620000008800 */
[----:B------:R-:W-:Y:S01]  /*04d0*/  FMUL R12, R3, UR4 ;  /* 0x00000004030c7c20 */ /* 0x000fe20008400000 */
[----:B------:R-:W-:Y:S01]  /*04e0*/  UMOV UR4, 0x20 ;  /* 0x0000002000047882 */ /* 0x000fe20000000000 */
[----:B------:R-:W-:Y:S01]  /*04f0*/  IMAD R8, R8, 0x4, R7 ;  /* 0x0000000408087824 */ /* 0x000fe200078e0207 */
[----:B------:R-:W-:Y:S01]  /*0500*/  @!UP0 UMOV UR6, 0x400 ;  /* 0x0000040000068882 */ /* 0x000fe20000000000 */
[----:B------:R-:W-:-:S04]  /*0510*/  @!UP0 UIADD3 UR4, -UR4, 0x100000, URZ ;  /* 0x0010000004048890 */ /* 0x000fc8000fffe13f */
[----:B------:R-:W-:Y:S02]  /*0520*/  @!UP0 USHF.L.U32 UR5, UR4, 0xb, URZ ;  /* 0x0000000b04058899 */ /* 0x000fe4000800063f */
[----:B------:R-:W-:Y:S01]  /*0530*/  @!UP0 USHF.L.U32 UR4, UR4, 0x1, URZ ;  /* 0x0000000104048899 */ /* 0x000fe2000800063f */
[----:B---3--:R-:W-:Y:S01]  /*0540*/  ISETP.EQ.U32.AND P2, PT, R13, 0x1, PT ;  /* 0x000000010d00780c */ /* 0x008fe20003f42070 */
[----:B------:R-:W3:Y:S01]  /*0550*/  F2I.U32.TRUNC.NTZ R12, R12 ;  /* 0x0000000c000c7305 */ /* 0x000ee2000020f000 */
[----:B------:R-:W-:Y:S01]  /*0560*/  LEA.HI R0, R8, R8, RZ, 0x1 ;  /* 0x0000000808007211 */ /* 0x000fe200078f08ff */
[----:B------:R-:W5:Y:S03]  /*0570*/  LDC R7, c[0x0][0x148] ;  /* 0x00005200ff077b82 */ /* 0x000f660000000800 */
[----:B------:R-:W-:Y:S01]  /*0580*/  LOP3.LUT R11, R0, 0xfffffffe, RZ, 0xc0, !PT ;  /* 0xfffffffe000b7812 */ /* 0x000fe200078ec0ff */
[----:B0-----:R-:W-:Y:S01]  /*0590*/  IMAD.MOV R15, RZ, RZ, -R9 ;  /* 0x000000ffff0f7224 */ /* 0x001fe200078e0a09 */
[----:B------:R-:W-:-:S03]  /*05a0*/  SHF.R.S32.HI R9, RZ, 0x1f, R2 ;  /* 0x0000001fff097819 */ /* 0x000fc60000011402 */
[----:B--2---:R-:W-:Y:S01]  /*05b0*/  IMAD R3, R10, R15, UR8 ;  /* 0x000000080a037e24 */ /* 0x004fe2000f8e020f */
[----:B------:R-:W-:Y:S01]  /*05c0*/  LEA.HI R9, R9, R2, RZ, 0x2 ;  /* 0x0000000209097211 */ /* 0x000fe200078f10ff */
[C---:B------:R-:W-:Y:S02]  /*05d0*/  IMAD.IADD R0, R8.reuse, 0x1, -R11 ;  /* 0x0000000108007824 */ /* 0x040fe400078e0a0b */
[----:B------:R-:W-:Y:S01]  /*05e0*/  IMAD.SHL.U32 R11, R8, 0x4, RZ ;  /* 0x00000004080b7824 */ /* 0x000fe200078e00ff */
[----:B------:R-:W-:Y:S01]  /*05f0*/  LOP3.LUT R9, R9, 0xfffffffc, RZ, 0xc0, !PT ;  /* 0xfffffffc09097812 */ /* 0x000fe200078ec0ff */
[----:B---3--:R-:W-:Y:S01]  /*0600*/  IMAD.MOV R21, RZ, RZ, -R12 ;  /* 0x000000ffff157224 */ /* 0x008fe200078e0a0c */
[----:B------:R-:W-:Y:S01]  /*0610*/  ISETP.NE.AND P4, PT, R0, R3, PT ;  /* 0x000000030000720c */ /* 0x000fe20003f85270 */
[----:B-1----:R-:W-:Y:S01]  /*0620*/  @!UP0 ULEA UR6, UR7, UR6, 0x18 ;  /* 0x0000000607068291 */ /* 0x002fe2000f8ec03f */
[----:B------:R-:W-:Y:S01]  /*0630*/  LOP3.LUT R22, R8, 0xc, R11, 0x78, !PT ;  /* 0x0000000c08167812 */ /* 0x000fe200078e780b */
[----:B------:R-:W-:Y:S01]  /*0640*/  IMAD.IADD R0, R2, 0x1, -R9 ;  /* 0x0000000102007824 */ /* 0x000fe200078e0a09 */
[----:B------:R-:W-:Y:S01]  /*0650*/  VOTEU.ALL UP0, P0 ;  /* 0x00000000003f7886 */ /* 0x000fe20000000000 */
[----:B------:R-:W-:Y:S01]  /*0660*/  LOP3.LUT P0, RZ, R6, 0x7, RZ, 0xc0, !PT ;  /* 0x0000000706ff7812 */ /* 0x000fe2000780c0ff */
[----:B------:R-:W-:-:S02]  /*0670*/  VIADD R6, R5, 0xffffffff ;  /* 0xffffffff05067836 */ /* 0x000fc40000000000 */
[----:B------:R-:W-:Y:S01]  /*0680*/  ISETP.NE.AND P1, PT, R0, 0x3, PT ;  /* 0x000000030000780c */ /* 0x000fe20003f25270 */
[----:B-----5:R-:W-:Y:S01]  /*0690*/  IMAD R9, R7, R21, R4 ;  /* 0x0000001507097224 */ /* 0x020fe200078e0204 */
[----:B------:R-:W-:Y:S02]  /*06a0*/  ISETP.LT.U32.AND P0, PT, R22, 0x4, !P0 ;  /* 0x000000041600780c */ /* 0x000fe40004701070 */
[----:B------:R-:W-:Y:S01]  /*06b0*/  ISETP.EQ.OR P1, PT, R0, RZ, !P1 ;  /* 0x000000ff0000720c */ /* 0x000fe20004f22670 */
[----:B------:R-:W0:Y:S02]  /*06c0*/  FENCE.VIEW.ASYNC.S ;  /* 0x00000000000073c6 */ /* 0x000e240000000000 */
[----:B0-----:R0:W1:Y:S01]  /*06d0*/  @!UP0 SYNCS.EXCH.64 URZ, [UR6+0x40], UR4 ;  /* 0x00004004063f85b2 */ /* 0x0010620008000100 */
[----:B------:R-:W-:Y:S02]  /*06e0*/  @P4 LEA.HI R2, R22, R22, RZ, 0x1 ;  /* 0x0000001616024211 */ /* 0x000fe400078f08ff */
[----:B------:R-:W-:-:S02]  /*06f0*/  ISETP.EQ.AND P1, PT, R5, RZ, P1 ;  /* 0x000000ff0500720c */ /* 0x000fc40000f22270 */
[----:B------:R-:W-:Y:S02]  /*0700*/  @P4 SHF.R.S32.HI R2, RZ, 0x1, R2 ;  /* 0x00000001ff024819 */ /* 0x000fe40000011402 */
[----:B------:R-:W-:Y:S02]  /*0710*/  ISETP.GE.U32.AND P6, PT, R6, 0x2, PT ;  /* 0x000000020600780c */ /* 0x000fe40003fc6070 */
[----:B------:R-:W-:Y:S02]  /*0720*/  @P4 ISETP.NE.AND P5, PT, R2, R9, PT ;  /* 0x000000090200420c */ /* 0x000fe40003fa5270 */
[----:B------:R-:W-:Y:S02]  /*0730*/  SEL R2, RZ, 0x1, !P0 ;  /* 0x00000001ff027807 */ /* 0x000fe40004000000 */
[----:B------:R-:W-:Y:S02]  /*0740*/  @P4 SEL R23, RZ, 0x1, P5 ;  /* 0x00000001ff174807 */ /* 0x000fe40002800000 */
[----:B------:R-:W-:Y:S01]  /*0750*/  SEL R19, RZ, 0x1, !P1 ;  /* 0x00000001ff137807 */ /* 0x000fe20004800000 */
[----:B------:R0:W2:Y:S01]  /*0760*/  @!UP1 SYNCS.EXCH.64 URZ, [UR6+0x48], UR4 ;  /* 0x00004804063f95b2 */ /* 0x0000a20008000100 */
[----:B------:R-:W-:Y:S01]  /*0770*/  LOP3.LUT R23, R23, R2, RZ, 0xc0, !PT ;  /* 0x0000000217177212 */ /* 0x000fe200078ec0ff */
[----:B------:R-:W-:Y:S01]  /*0780*/  NOP ;  /* 0x0000000000007918 */ /* 0x000fe20000000000 */
[----:B------:R-:W-:Y:S01]  /*0790*/  SEL R19, R19, 0x2, P6 ;  /* 0x0000000213137807 */ /* 0x000fe20003000000 */
[----:B------:R-:W-:Y:S06]  /*07a0*/  @!P2 BRA `(.L_x_3) ;  /* 0x000000000008a947 */ /* 0x000fec0003800000 */
[----:B-12-4-:R-:W-:Y:S01]  /*07b0*/  UCGABAR_ARV ;  /* 0x00000000000079c7 */ /* 0x016fe20008000000 */
[----:B------:R-:W-:Y:S05]  /*07c0*/  BRA `(.L_x_4) ;  /* 0x0000000000047947 */ /* 0x000fea0003800000 */
.L_x_3:
[----:B-12-4-:R-:W-:Y:S01]  /*07d0*/  NOP ;  /* 0x0000000000007918 */ /* 0x016fe20000000000 */
.L_x_4:
[----:B------:R-:W1:Y:S01]  /*07e0*/  LDC R2, c[0x0][0x65c] ;  /* 0x00019700ff027b82 */ /* 0x000e620000000800 */
[----:B------:R-:W-:Y:S01]  /*07f0*/  LOP3.LUT R5, R5, 0xfffff7ff, RZ, 0xc0, !PT ;  /* 0xfffff7ff05057812 */ /* 0x000fe200078ec0ff */
[----:B------:R-:W-:Y:S02]  /*0800*/  IMAD.U32 R8, RZ, RZ, UR8 ;  /* 0x00000008ff087e24 */ /* 0x000fe4000f8e00ff */
[----:B------:R-:W-:Y:S01]  /*0810*/  IMAD.MOV.U32 R9, RZ, RZ, RZ ;  /* 0x000000ffff097224 */ /* 0x000fe200078e00ff */
[----:B-1----:R-:W-:-:S13]  /*0820*/  ISETP.NE.AND P1, PT, R2, 0x1, PT ;  /* 0x000000010200780c */ /* 0x002fda0003f25270 */
[----:B------:R-:W1:Y:S01]  /*0830*/  @P1 LDC R17, c[0x0][0x10] ;  /* 0x00000400ff111b82 */ /* 0x000e620000000800 */
[----:B------:R-:W-:Y:S01]  /*0840*/  @P1 LOP3.LUT R5, R5, 0x800, RZ, 0xfc, !PT ;  /* 0x0000080005051812 */ /* 0x000fe200078efcff */
[----:B------:R-:W-:Y:S02]  /*0850*/  @P1 IMAD.MOV.U32 R5, RZ, RZ, RZ ;  /* 0x000000ffff051224 */ /* 0x000fe400078e00ff */
[----:B------:R-:W-:-:S04]  /*0860*/  @P1 IMAD.MOV.U32 R13, RZ, RZ, RZ ;  /* 0x000000ffff0d1224 */ /* 0x000fc800078e00ff */
[----:B------:R-:W2:Y:S01]  /*0870*/  @!P1 LDC R11, c[0x0][0xc] ;  /* 0x00000300ff0b9b82 */ /* 0x000ea20000000800 */
[----:B-1----:R-:W-:-:S04]  /*0880*/  @P1 IMAD.WIDE.U32 R16, R17, UR8, R4 ;  /* 0x0000000811101c25 */ /* 0x002fc8000f8e0004 */
[----:B------:R-:W-:Y:S02]  /*0890*/  @P1 IMAD.IADD R17, R17, 0x1, R13 ;  /* 0x0000000111111824 */ /* 0x000fe400078e020d */
[----:B--2---:R-:W-:-:S04]  /*08a0*/  @!P1 IMAD.WIDE.U32 R8, R4, R11, R8 ;  /* 0x0000000b04089225 */ /* 0x004fc800078e0008 */
[----:B------:R-:W-:Y:S02]  /*08b0*/  @!P1 IMAD.MOV.U32 R16, RZ, RZ, R8 ;  /* 0x000000ffff109224 */ /* 0x000fe400078e0008 */
[----:B------:R-:W-:Y:S01]  /*08c0*/  @!P1 IMAD.MOV.U32 R17, RZ, RZ, R9 ;  /* 0x000000ffff119224 */ /* 0x000fe200078e0009 */
[----:B------:R-:W-:Y:S06]  /*08d0*/  @!P2 BRA `(.L_x_5) ;  /* 0x00000000000ca947 */ /* 0x000fec0003800000 */
[----:B------:R-:W-:Y:S01]  /*08e0*/  UCGABAR_WAIT ;  /* 0x0000000000007dc7 */ /* 0x000fe20008000000 */
[----:B------:R-:W-:Y:S01]  /*08f0*/  CCTL.IVALL ;  /* 0x00000000ff00798f */ /* 0x000fe20002000000 */
[----:B------:R-:W-:Y:S05]  /*0900*/  BRA `(.L_x_6) ;  /* 0x0000000000047947 */ /* 0x000fea0003800000 */
.L_x_5:
[----:B------:R-:W-:Y:S06]  /*0910*/  BAR.SYNC.DEFER_BLOCKING 0x0 ;  /* 0x0000000000007b1d */ /* 0x000fec0000010000 */
.L_x_6:
[----:B------:R-:W-:Y:S05]  /*0920*/  @!P3 BRA `(.L_x_7) ;  /* 0x0000006c00b0b947 */ /* 0x000fea0003800000 */
[----:B------:R-:W-:-:S13]  /*0930*/  ISETP.GT.U32.AND P0, PT, R6, 0x1, PT ;  /* 0x000000010600780c */ /* 0x000fda0003f04070 */
[----:B0-----:R-:W-:Y:S05]  /*0940*/  @P0 EXIT ;  /* 0x000000000000094d */ /* 0x001fea0003800000 */
[----:B------:R-:W-:Y:S01]  /*0950*/  ULDC.64 UR4, c[0x0][0x650] ;  /* 0x0001940000047ab9 */ /* 0x000fe20000000a00 */
[----:B------:R-:W-:Y:S01]  /*0960*/  PRMT R0, RZ, 0x7610, R0 ;  /* 0x00007610ff007816 */ /* 0x000fe20000000000 */
[----:B------:R-:W-:Y:S01]  /*0970*/  IMAD.MOV.U32 R96, RZ, RZ, -0x1 ;  /* 0xffffffffff607424 */ /* 0x000fe200078e00ff */
[----:B------:R-:W-:Y:S01]  /*0980*/  ISETP.GE.U32.AND P0, PT, R16, UR4, PT ;  /* 0x0000000410007c0c */ /* 0x000fe2000bf06070 */
[----:B------:R-:W-:Y:S02]  /*0990*/  IMAD.MOV.U32 R92, RZ, RZ, -0x1 ;  /* 0xffffffffff5c7424 */ /* 0x000fe400078e00ff */
[----:B------:R-:W-:Y:S01]  /*09a0*/  IMAD.MOV.U32 R89, RZ, RZ, -0x1 ;  /* 0xffffffffff597424 */ /* 0x000fe200078e00ff */
[----:B------:R-:W-:-:S13]  /*09b0*/  ISETP.GE.U32.AND.EX P0, PT, R17, UR5, PT, P0 ;  /* 0x0000000511007c0c */ /* 0x000fda000bf06100 */
[----:B------:R-:W-:Y:S05]  /*09c0*/  @P0 BRA `(.L_x_8) ;  /* 0x0000000400280947 */ /* 0x000fea0003800000 */
[----:B------:R-:W0:Y:S01]  /*09d0*/  LDC.64 R24, c[0x0][0x628] ;  /* 0x00018a00ff187b82 */ /* 0x000e220000000a00 */
[----:B------:R-:W-:Y:S02]  /*09e0*/  IMAD.MOV.U32 R8, RZ, RZ, R16 ;  /* 0x000000ffff087224 */ /* 0x000fe400078e0010 */
[----:B------:R-:W-:-:S05]  /*09f0*/  IMAD.MOV.U32 R9, RZ, RZ, R17 ;  /* 0x000000ffff097224 */ /* 0x000fca00078e0011 */
[----:B------:R-:W1:Y:S08]  /*0a00*/  LDC R0, c[0x0][0x630] ;  /* 0x00018c00ff007b82 */ /* 0x000e700000000800 */
[----:B------:R-:W2:Y:S01]  /*0a10*/  LDC.64 R26, c[0x0][0x620] ;  /* 0x00018800ff1a7b82 */ /* 0x000ea20000000a00 */
[----:B0-----:R-:W-:-:S04]  /*0a20*/  ISETP.NE.U32.AND P0, PT, R24, RZ, PT ;  /* 0x000000ff1800720c */ /* 0x001fc80003f05070 */
[----:B------:R-:W-:-:S13]  /*0a30*/  ISETP.NE.AND.EX P0, PT, R25, RZ, PT, P0 ;  /* 0x000000ff1900720c */ /* 0x000fda0003f05300 */
[----:B-12---:R-:W-:Y:S05]  /*0a40*/  @!P0 BRA `(.L_x_9) ;  /* 0x0000000000288947 */ /* 0x006fea0003800000 */
[----:B------:R-:W0:Y:S02]  /*0a50*/  LDC R13, c[0x0][0x634] ;  /* 0x00018d00ff0d7b82 */ /* 0x000e240000000800 */
[----:B0-----:R-:W-:-:S05]  /*0a60*/  IADD3 R13, P0, R16, R13, RZ ;  /* 0x0000000d100d7210 */ /* 0x001fca0007f1e0ff */
[----:B------:R-:W-:-:S04]  /*0a70*/  IMAD.X R15, RZ, RZ, R17, P0 ;  /* 0x000000ffff0f7224 */ /* 0x000fc800000e0611 */
[----:B------:R-:W-:-:S04]  /*0a80*/  IMAD.WIDE.U32 R8, R15, R24, RZ ;  /* 0x000000180f087225 */ /* 0x000fc800078e00ff */
[----:B------:R-:W-:-:S04]  /*0a90*/  IMAD.WIDE.U32 R10, P0, R13, R25, R8 ;  /* 0x000000190d0a7225 */ /* 0x000fc80007800008 */
[----:B------:R-:W-:-:S04]  /*0aa0*/  IMAD.WIDE.U32 R8, R13, R24, RZ ;  /* 0x000000180d087225 */ /* 0x000fc800078e00ff */
[----:B------:R-:W-:Y:S01]  /*0ab0*/  IMAD.X R13, RZ, RZ, RZ, P0 ;  /* 0x000000ffff0d7224 */ /* 0x000fe200000e06ff */
[----:B------:R-:W-:Y:S01]  /*0ac0*/  IADD3 RZ, P0, R9, R10, RZ ;  /* 0x0000000a09ff7210 */ /* 0x000fe20007f1e0ff */
[----:B------:R-:W-:-:S04]  /*0ad0*/  IMAD.MOV.U32 R12, RZ, RZ, R11 ;  /* 0x000000ffff0c7224 */ /* 0x000fc800078e000b */
[----:B------:R-:W-:-:S08]  /*0ae0*/  IMAD.WIDE.U32.X R8, R15, R25, R12, P0 ;  /* 0x000000190f087225 */ /* 0x000fd000000e040c */
.L_x_9:
[----:B------:R-:W0:Y:S01]  /*0af0*/  LDC.64 R24, c[0x0][0x640] ;  /* 0x00019000ff187b82 */ /* 0x000e220000000a00 */
[-CC-:B------:R-:W-:Y:S01]  /*0b00*/  SHF.R.U64 R89, R8, R0.reuse, R9.reuse ;  /* 0x0000000008597219 */ /* 0x180fe20000001209 */
[----:B------:R-:W-:Y:S01]  /*0b10*/  IMAD R30, R7, R21, R4 ;  /* 0x00000015071e7224 */ /* 0x000fe200078e0204 */
[----:B------:R-:W-:Y:S01]  /*0b20*/  SHF.R.U32.HI R0, RZ, R0, R9 ;  /* 0x00000000ff007219 */ /* 0x000fe20000011609 */
[----:B------:R-:W-:Y:S01]  /*0b30*/  IMAD.MOV.U32 R21, RZ, RZ, 0x1 ;  /* 0x00000001ff157424 */ /* 0x000fe200078e00ff */
[----:B------:R-:W-:-:S03]  /*0b40*/  IADD3 R5, P0, RZ, -R89, RZ ;  /* 0x80000059ff057210 */ /* 0x000fc60007f1e0ff */
[----:B------:R-:W1:Y:S02]  /*0b50*/  LDC R6, c[0x0][0x618] ;  /* 0x00018600ff067b82 */ /* 0x000e640000000800 */
[----:B------:R-:W-:-:S04]  /*0b60*/  IMAD.X R9, RZ, RZ, ~R0, P0 ;  /* 0x000000ffff097224 */ /* 0x000fc800000e0e00 */
[-C--:B------:R-:W-:Y:S02]  /*0b70*/  IMAD R0, R9, R26.reuse, RZ ;  /* 0x0000001a09007224 */ /* 0x080fe400078e02ff */
[----:B------:R-:W2:Y:S01]  /*0b80*/  LDC R11, c[0x0][0x608] ;  /* 0x00018200ff0b7b82 */ /* 0x000ea20000000800 */
[----:B------:R-:W-:-:S04]  /*0b90*/  IMAD.WIDE.U32 R8, R5, R26, R16 ;  /* 0x0000001a05087225 */ /* 0x000fc800078e0010 */
[----:B------:R-:W-:-:S03]  /*0ba0*/  IMAD R5, R5, R27, R0 ;  /* 0x0000001b05057224 */ /* 0x000fc600078e0200 */
[----:B------:R-:W3:Y:S01]  /*0bb0*/  LDC R12, c[0x0][0x658] ;  /* 0x00019600ff0c7b82 */ /* 0x000ee20000000800 */
[----:B0-----:R-:W-:Y:S01]  /*0bc0*/  ISETP.NE.U32.AND P0, PT, R24, RZ, PT ;  /* 0x000000ff1800720c */ /* 0x001fe20003f05070 */
[----:B------:R-:W-:Y:S02]  /*0bd0*/  IMAD.IADD R5, R9, 0x1, R5 ;  /* 0x0000000109057824 */ /* 0x000fe400078e0205 */
[----:B------:R-:W-:Y:S01]  /*0be0*/  IMAD.MOV.U32 R9, RZ, RZ, -0x1 ;  /* 0xffffffffff097424 */ /* 0x000fe200078e00ff */
[----:B------:R-:W-:-:S03]  /*0bf0*/  ISETP.NE.AND.EX P0, PT, R25, RZ, PT, P0 ;  /* 0x000000ff1900720c */ /* 0x000fc60003f05300 */
[----:B------:R-:W0:Y:S01]  /*0c00*/  LDC R15, c[0x0][0x600] ;  /* 0x00018000ff0f7b82 */ /* 0x000e220000000800 */
[-CC-:B-1----:R-:W-:Y:S02]  /*0c10*/  SHF.R.U64 R13, R8, R6.reuse, R5.reuse ;  /* 0x00000006080d7219 */ /* 0x182fe40000001205 */
[----:B------:R-:W-:-:S05]  /*0c20*/  SHF.R.U32.HI R0, RZ, R6, R5 ;  /* 0x00000006ff007219 */ /* 0x000fca0000011605 */
[----:B------:R-:W1:Y:S01]  /*0c30*/  LDC R14, c[0x0][0x648] ;  /* 0x00019200ff0e7b82 */ /* 0x000e620000000800 */
[-CC-:B--2---:R-:W-:Y:S02]  /*0c40*/  SHF.R.U64 R27, R13, R11.reuse, R0.reuse ;  /* 0x0000000b0d1b7219 */ /* 0x184fe40000001200 */
[----:B------:R-:W-:-:S05]  /*0c50*/  SHF.R.U32.HI R5, RZ, R11, R0 ;  /* 0x0000000bff057219 */ /* 0x000fca0000011600 */
[----:B------:R-:W2:Y:S01]  /*0c60*/  LDC R20, c[0x0][0x638] ;  /* 0x00018e00ff147b82 */ /* 0x000ea20000000800 */
[-CC-:B---3--:R-:W-:Y:S02]  /*0c70*/  SHF.R.U64 R28, R27, R12.reuse, R5.reuse ;  /* 0x0000000c1b1c7219 */ /* 0x188fe40000001205 */
[-C--:B------:R-:W-:Y:S02]  /*0c80*/  SHF.L.U32 R0, R9, R12.reuse, RZ ;  /* 0x0000000c09007219 */ /* 0x080fe400000006ff */
[----:B------:R-:W-:Y:S01]  /*0c90*/  SHF.R.U32.HI R5, RZ, R12, R5 ;  /* 0x0000000cff057219 */ /* 0x000fe20000011605 */
[----:B------:R-:W-:Y:S01]  /*0ca0*/  IMAD.MOV.U32 R4, RZ, RZ, R28 ;  /* 0x000000ffff047224 */ /* 0x000fe200078e001c */
[----:B------:R-:W-:Y:S01]  /*0cb0*/  LOP3.LUT R10, RZ, R0, RZ, 0x33, !PT ;  /* 0x00000000ff0a7212 */ /* 0x000fe200078e33ff */
[----:B------:R-:W3:Y:S01]  /*0cc0*/  LDC R26, c[0x0][0x610] ;  /* 0x00018400ff1a7b82 */ /* 0x000ee20000000800 */
[----:B------:R-:W-:Y:S05]  /*0cd0*/  @!P0 BRA `(.L_x_10) ;  /* 0x0000000000288947 */ /* 0x000fea0003800000 */
[----:B------:R-:W4:Y:S02]  /*0ce0*/  LDC R9, c[0x0][0x64c] ;  /* 0x00019300ff097b82 */ /* 0x000f240000000800 */
[----:B----4-:R-:W-:-:S05]  /*0cf0*/  IADD3 R9, P0, R28, R9, RZ ;  /* 0x000000091c097210 */ /* 0x010fca0007f1e0ff */
        /* <DEDUP_REMOVED lines=8> */
.L_x_10:
[----:B-1----:R-:W-:Y:S01]  /*0d80*/  SHF.R.U64 R4, R4, R14, R5 ;  /* 0x0000000e04047219 */ /* 0x002fe20000001205 */
[----:B0-----:R-:W-:Y:S01]  /*0d90*/  VIADD R6, R15, 0xffffffff ;  /* 0xffffffff0f067836 */ /* 0x001fe20000000000 */
[----:B------:R-:W-:Y:S02]  /*0da0*/  SHF.L.U32 R0, R21, R12, RZ ;  /* 0x0000000c15007219 */ /* 0x000fe400000006ff */
[----:B------:R-:W-:Y:S01]  /*0db0*/  LOP3.LUT R5, R27, R10, RZ, 0xc0, !PT ;  /* 0x0000000a1b057212 */ /* 0x000fe200078ec0ff */
[----:B------:R-:W-:Y:S01]  /*0dc0*/  IMAD.MOV R7, RZ, RZ, -R4 ;  /* 0x000000ffff077224 */ /* 0x000fe200078e0a04 */
[----:B------:R-:W-:Y:S02]  /*0dd0*/  SEL R3, R3, R30, !P1 ;  /* 0x0000001e03037207 */ /* 0x000fe40004800000 */
[----:B------:R-:W-:Y:S01]  /*0de0*/  LOP3.LUT R6, R13, R6, RZ, 0xc0, !PT ;  /* 0x000000060d067212 */ /* 0x000fe200078ec0ff */
[----:B------:R-:W-:Y:S02]  /*0df0*/  IMAD R4, R0, R4, R5 ;  /* 0x0000000400047224 */ /* 0x000fe400078e0205 */
[----:B--2---:R-:W-:-:S02]  /*0e00*/  IMAD R0, R7, R20, R28 ;  /* 0x0000001407007224 */ /* 0x004fc400078e021c */
[----:B---3--:R-:W-:Y:S02]  /*0e10*/  IMAD R3, R4, R26, R3 ;  /* 0x0000001a04037224 */ /* 0x008fe400078e0203 */
[----:B------:R-:W-:Y:S02]  /*0e20*/  IMAD R96, R0, R15, R6 ;  /* 0x0000000f00607224 */ /* 0x000fe400078e0206 */
[----:B------:R-:W-:-:S03]  /*0e30*/  IMAD.MOV.U32 R4, RZ, RZ, 0x1 ;  /* 0x00000001ff047424 */ /* 0x000fc600078e00ff */
[----:B------:R-:W-:Y:S02]  /*0e40*/  SEL R92, R96, R3, !P1 ;  /* 0x00000003605c7207 */ /* 0x000fe40004800000 */
[----:B------:R-:W-:Y:S02]  /*0e50*/  PRMT R0, R4, 0x7610, R0 ;  /* 0x0000761004007816 */ /* 0x000fe40000000000 */
[----:B------:R-:W-:-:S07]  /*0e60*/  SEL R96, R3, R96, !P1 ;  /* 0x0000006003607207 */ /* 0x000fce0004800000 */
.L_x_8:
[----:B------:R-:W-:-:S08]  /*0e70*/  NOP ;  /* 0x0000000000007918 */ /* 0x000fd00000000000 */
[----:B------:R-:W0:Y:S02]  /*0e80*/  USETMAXREG.TRY_ALLOC.CTAPOOL UP0, 0xe8 ;  /* 0x000000e8000079c8 */ /* 0x000e240008000600 */
[----:B0-----:R-:W-:-:S13]  /*0e90*/  PLOP3.LUT P0, PT, PT, PT, UP0, 0x80, 0x0 ;  /* 0x000000000000781c */ /* 0x001fda0003f0f008 */
[----:B------:R-:W-:Y:S05]  /*0ea0*/  @!P0 BRA `(.L_x_8) ;  /* 0xfffffffc00f08947 */ /* 0x000fea000383ffff */
[----:B------:R-:W-:Y:S01]  /*0eb0*/  ULDC.64 UR4, c[0x0][0x598] ;  /* 0x0001660000047ab9 */ /* 0x000fe20000000a00 */
[----:B------:R-:W-:Y:S01]  /*0ec0*/  ULDC.64 UR36, c[0x0][0x208] ;  /* 0x0000820000247ab9 */ /* 0x000fe20000000a00 */
[----:B------:R-:W-:-:S04]  /*0ed0*/  ISETP.NE.U32.AND P0, PT, RZ, UR4, PT ;  /* 0x00000004ff007c0c */ /* 0x000fc8000bf05070 */
[----:B------:R-:W-:-:S13]  /*0ee0*/  ISETP.NE.AND.EX P0, PT, RZ, UR5, PT, P0 ;  /* 0x00000005ff007c0c */ /* 0x000fda000bf05300 */
[----:B------:R-:W-:Y:S05]  /*0ef0*/  @!P0 BRA `(.L_x_11) ;  /* 0x00000000001c8947 */ /* 0x000fea0003800000 */
[----:B------:R-:W0:Y:S02]  /*0f00*/  LDC.64 R4, c[0x0][0x598] ;  /* 0x00016600ff047b82 */ /* 0x000e240000000a00 */
[----:B0-----:R-:W2:Y:S02]  /*0f10*/  LDG.E.64 R4, desc[UR36][R4.64] ;  /* 0x0000002404047981 */ /* 0x001ea4000c1e1b00 */
[----:B--2---:R-:W-:-:S04]  /*0f20*/  ISETP.NE.U32.AND P0, PT, R4, RZ, PT ;  /* 0x000000ff0400720c */ /* 0x004fc80003f05070 */
[----:B------:R-:W-:-:S13]  /*0f30*/  ISETP.NE.AND.EX P0, PT, R5, RZ, PT, P0 ;  /* 0x000000ff0500720c */ /* 0x000fda0003f05300 */
[----:B------:R-:W-:Y:S05]  /*0f40*/  @!P0 BRA `(.L_x_11) ;  /* 0x0000000000088947 */ /* 0x000fea0003800000 */
[----:B------:R0:W5:Y:S01]  /*0f50*/  LD.E R88, desc[UR36][R4.64] ;  /* 0x0000002404587980 */ /* 0x000162000c101900 */
[----:B------:R-:W-:Y:S05]  /*0f60*/  BRA `(.L_x_12) ;  /* 0x0000000000247947 */ /* 0x000fea0003800000 */
.L_x_11:
[----:B------:R-:W-:Y:S02]  /*0f70*/  ULDC.64 UR4, c[0x0][0x588] ;  /* 0x0001620000047ab9 */ /* 0x000fe40000000a00 */
[----:B------:R-:W-:-:S04]  /*0f80*/  ISETP.NE.U32.AND P0, PT, RZ, UR4, PT ;  /* 0x00000004ff007c0c */ /* 0x000fc8000bf05070 */
[----:B------:R-:W-:-:S13]  /*0f90*/  ISETP.NE.AND.EX P0, PT, RZ, UR5, PT, P0 ;  /* 0x00000005ff007c0c */ /* 0x000fda000bf05300 */
[----:B------:R-:W-:Y:S05]  /*0fa0*/  @!P0 BRA `(.L_x_13) ;  /* 0x00000000000c8947 */ /* 0x000fea0003800000 */
[----:B------:R-:W0:Y:S02]  /*0fb0*/  LDC.64 R4, c[0x0][0x588] ;  /* 0x00016200ff047b82 */ /* 0x000e240000000a00 */
[----:B0-----:R1:W5:Y:S01]  /*0fc0*/  LDG.E R88, desc[UR36][R4.64] ;  /* 0x0000002404587981 */ /* 0x001362000c1e1900 */
[----:B------:R-:W-:Y:S05]  /*0fd0*/  BRA `(.L_x_12) ;  /* 0x0000000000087947 */ /* 0x000fea0003800000 */
.L_x_13:
[----:B------:R-:W-:Y:S02]  /*0fe0*/  ULDC UR4, c[0x0][0x580] ;  /* 0x0001600000047ab9 */ /* 0x000fe40000000800 */
[----:B------:R-:W-:-:S07]  /*0ff0*/  IMAD.U32 R88, RZ, RZ, UR4 ;  /* 0x00000004ff587e24 */ /* 0x000fce000f8e00ff */
.L_x_12:
[----:B------:R-:W-:Y:S02]  /*1000*/  ULDC.64 UR4, c[0x0][0x5a0] ;  /* 0x0001680000047ab9 */ /* 0x000fe40000000a00 */
[----:B------:R-:W-:-:S04]  /*1010*/  ISETP.NE.U32.AND P0, PT, RZ, UR4, PT ;  /* 0x00000004ff007c0c */ /* 0x000fc8000bf05070 */
[----:B------:R-:W-:-:S13]  /*1020*/  ISETP.NE.AND.EX P0, PT, RZ, UR5, PT, P0 ;  /* 0x00000005ff007c0c */ /* 0x000fda000bf05300 */
[----:B------:R-:W-:Y:S05]  /*1030*/  @!P0 BRA `(.L_x_14) ;  /* 0x00000000001c8947 */ /* 0x000fea0003800000 */
[----:B01----:R-:W0:Y:S02]  /*1040*/  LDC.64 R4, c[0x0][0x5a0] ;  /* 0x00016800ff047b82 */ /* 0x003e240000000a00 */
[----:B0-----:R-:W2:Y:S02]  /*1050*/  LDG.E.64 R4, desc[UR36][R4.64] ;  /* 0x0000002404047981 */ /* 0x001ea4000c1e1b00 */
[----:B--2---:R-:W-:-:S04]  /*1060*/  ISETP.NE.U32.AND P0, PT, R4, RZ, PT ;  /* 0x000000ff0400720c */ /* 0x004fc80003f05070 */
[----:B------:R-:W-:-:S13]  /*1070*/  ISETP.NE.AND.EX P0, PT, R5, RZ, PT, P0 ;  /* 0x000000ff0500720c */ /* 0x000fda0003f05300 */
[----:B------:R-:W-:Y:S05]  /*1080*/  @!P0 BRA `(.L_x_14) ;  /* 0x0000000000088947 */ /* 0x000fea0003800000 */
[----:B------:R0:W5:Y:S01]  /*1090*/  LD.E R90, desc[UR36][R4.64] ;  /* 0x00000024045a7980 */ /* 0x000162000c101900 */
[----:B------:R-:W-:Y:S05]  /*10a0*/  BRA `(.L_x_15) ;  /* 0x0000000000247947 */ /* 0x000fea0003800000 */
.L_x_14:
[----:B------:R-:W-:Y:S02]  /*10b0*/  ULDC.64 UR4, c[0x0][0x590] ;  /* 0x0001640000047ab9 */ /* 0x000fe40000000a00 */
[----:B------:R-:W-:-:S04]  /*10c0*/  ISETP.NE.U32.AND P0, PT, RZ, UR4, PT ;  /* 0x00000004ff007c0c */ /* 0x000fc8000bf05070 */
[----:B------:R-:W-:-:S13]  /*10d0*/  ISETP.NE.AND.EX P0, PT, RZ, UR5, PT, P0 ;  /* 0x00000005ff007c0c */ /* 0x000fda000bf05300 */
[----:B------:R-:W-:Y:S05]  /*10e0*/  @!P0 BRA `(.L_x_16) ;  /* 0x00000000000c8947 */ /* 0x000fea0003800000 */
[----:B------:R-:W2:Y:S02]  /*10f0*/  LDC.64 R90, c[0x0][0x590] ;  /* 0x00016400ff5a7b82 */ /* 0x000ea40000000a00 */
[----:B--2---:R2:W5:Y:S01]  /*1100*/  LDG.E R90, desc[UR36][R90.64] ;  /* 0x000000245a5a7981 */ /* 0x004562000c1e1900 */
[----:B------:R-:W-:Y:S05]  /*1110*/  BRA `(.L_x_15) ;  /* 0x0000000000087947 */ /* 0x000fea0003800000 */
.L_x_16:
[----:B------:R-:W-:Y:S02]  /*1120*/  ULDC UR4, c[0x0][0x584] ;  /* 0x0001610000047ab9 */ /* 0x000fe40000000800 */
[----:B------:R-:W-:-:S07]  /*1130*/  IMAD.U32 R90, RZ, RZ, UR4 ;  /* 0x00000004ff5a7e24 */ /* 0x000fce000f8e00ff */
.L_x_15:
[----:B------:R-:W-:-:S13]  /*1140*/  LOP3.LUT P0, RZ, R0, 0xff, RZ, 0xc0, !PT ;  /* 0x000000ff00ff7812 */ /* 0x000fda000780c0ff */
[----:B------:R-:W-:Y:S05]  /*1150*/  @!P0 EXIT ;  /* 0x000000000000894d */ /* 0x000fea0003800000 */
[----:B------:R-:W-:Y:S01]  /*1160*/  ULDC UR4, c[0x0][0x28c] ;  /* 0x0000a30000047ab9 */ /* 0x000fe20000000800 */
[----:B------:R-:W-:Y:S01]  /*1170*/  LOP3.LUT R106, R19, 0x1, RZ, 0xfc, !PT ;  /* 0x00000001136a7812 */ /* 0x000fe200078efcff */
[----:B------:R-:W-:Y:S01]  /*1180*/  UIADD3 UR4, UR4, 0x3f, URZ ;  /* 0x0000003f04047890 */ /* 0x000fe2000fffe03f */
[----:B------:R-:W-:Y:S01]  /*1190*/  UMOV UR38, URZ ;  /* 0x0000003f00267c82 */ /* 0x000fe20008000000 */
[----:B------:R-:W-:Y:S02]  /*11a0*/  UMOV UR39, URZ ;  /* 0x0000003f00277c82 */ /* 0x000fe40008000000 */
[----:B------:R-:W-:-:S04]  /*11b0*/  USHF.R.S32.HI UR5, URZ, 0x1f, UR4 ;  /* 0x0000001f3f057899 */ /* 0x000fc80008011404 */
[----:B------:R-:W-:-:S04]  /*11c0*/  ULEA.HI UR5, UR5, UR4, URZ, 0x6 ;  /* 0x0000000405057291 */ /* 0x000fc8000f8f303f */
[----:B------:R-:W-:-:S12]  /*11d0*/  USHF.R.S32.HI UR40, URZ, 0x6, UR5 ;  /* 0x000000063f287899 */ /* 0x000fd80008011405 */
.L_x_162:
[----:B------:R-:W-:Y:S01]  /*11e0*/  LOP3.LUT R0, R18, 0x80, RZ, 0xc0, !PT ;  /* 0x0000008012007812 */ /* 0x000fe200078ec0ff */
[----:B---3--:R-:W3:Y:S01]  /*11f0*/  S2UR UR7, SR_CgaCtaId ;  /* 0x00000000000779c3 */ /* 0x008ee20000008800 */
[----:B------:R-:W-:Y:S02]  /*1200*/  UMOV UR6, 0x400 ;  /* 0x0000040000067882 */ /* 0x000fe40000000000 */
[----:B------:R-:W-:-:S06]  /*1210*/  SHF.R.U32.HI R0, RZ, 0x7, R0 ;  /* 0x00000007ff007819 */ /* 0x000fcc0000011600 */
[----:B----4-:R-:W4:Y:S01]  /*1220*/  SHFL.IDX PT, R0, R0, RZ, 0x1f ;  /* 0x00001fff00007589 */ /* 0x010f2200000e0000 */
[----:B---3--:R-:W-:Y:S01]  /*1230*/  ULEA UR6, UR7, UR6, 0x18 ;  /* 0x0000000607067291 */ /* 0x008fe2000f8ec03f */
[----:B----4-:R-:W-:-:S13]  /*1240*/  R2UR UR4, R0 ;  /* 0x00000000000472ca */ /* 0x010fda00000e0000 */
[----:B------:R-:W-:-:S04]  /*1250*/  ULEA.HI UR5, UR4, UR4, URZ, 0x1 ;  /* 0x0000000404057291 */ /* 0x000fc8000f8f083f */
[----:B------:R-:W-:-:S04]  /*1260*/  ULOP3.LUT UR5, UR5, 0x7fffe, URZ, 0xc0, !UPT ;  /* 0x0007fffe05057892 */ /* 0x000fc8000f8ec03f */
[----:B------:R-:W-:-:S03]  /*1270*/  UIADD3 UR5, UR4, -UR5, URZ ;  /* 0x8000000504057290 */ /* 0x000fc6000fffe03f */
[----:B------:R-:W-:Y:S01]  /*1280*/  ULDC UR4, c[0x0][0x28c] ;  /* 0x0000a30000047ab9 */ /* 0x000fe20000000800 */
[----:B------:R-:W-:Y:S01]  /*1290*/  ULEA UR5, UR5, UR6, 0xd ;  /* 0x0000000605057291 */ /* 0x000fe2000f8e683f */
[----:B------:R-:W-:-:S03]  /*12a0*/  ISETP.LT.AND P0, PT, RZ, UR4, PT ;  /* 0x00000004ff007c0c */ /* 0x000fc6000bf01270 */
[----:B------:R-:W-:-:S04]  /*12b0*/  UIADD3 UR5, UR5, 0x100, URZ ;  /* 0x0000010005057890 */ /* 0x000fc8000fffe03f */
[----:B------:R-:W-:-:S04]  /*12c0*/  USHF.R.U32.HI UR5, URZ, 0x4, UR5 ;  /* 0x000000043f057899 */ /* 0x000fc80008011605 */
[----:B------:R-:W-:Y:S02]  /*12d0*/  ULOP3.LUT UR41, UR5, 0x3fff, URZ, 0xc0, !UPT ;  /* 0x00003fff05297892 */ /* 0x000fe4000f8ec03f */
[----:B01---5:R-:W-:Y:S10]  /*12e0*/  @P0 BRA `(.L_x_17) ;  /* 0x0000000000400947 */ /* 0x023ff40003800000 */
[----:B------:R-:W-:Y:S01]  /*12f0*/  MOV R0, 0x0 ;  /* 0x0000000000007802 */ /* 0x000fe20000000f00 */
[----:B------:R-:W-:Y:S01]  /*1300*/  ULDC.64 UR4, c[0x4][0x68] ;  /* 0x01001a0000047ab9 */ /* 0x000fe20000000a00 */
[----:B------:R-:W-:Y:S01]  /*1310*/  ULDC.64 UR6, c[0x4][0x8] ;  /* 0x0100020000067ab9 */ /* 0x000fe20000000a00 */
[----:B01----:R-:W-:Y:S01]  /*1320*/  IMAD.U32 R4, RZ, RZ, UR4 ;  /* 0x00000004ff047e24 */ /* 0x003fe2000f8e00ff */
[----:B------:R0:W1:Y:S01]  /*1330*/  LDC.64 R14, c[0x4][R0] ;  /* 0x01000000000e7b82 */ /* 0x0000620000000a00 */
[----:B------:R-:W-:Y:S01]  /*1340*/  IMAD.U32 R5, RZ, RZ, UR5 ;  /* 0x00000005ff057e24 */ /* 0x000fe2000f8e00ff */
[----:B------:R-:W-:Y:S01]  /*1350*/  ULDC.64 UR4, c[0x4][0x70] ;  /* 0x01001c0000047ab9 */ /* 0x000fe20000000a00 */
[----:B------:R-:W-:Y:S02]  /*1360*/  IMAD.U32 R10, RZ, RZ, UR6 ;  /* 0x00000006ff0a7e24 */ /* 0x000fe4000f8e00ff */
[----:B------:R-:W-:Y:S02]  /*1370*/  IMAD.U32 R6, RZ, RZ, UR4 ;  /* 0x00000004ff067e24 */ /* 0x000fe4000f8e00ff */
[----:B------:R-:W-:-:S02]  /*1380*/  IMAD.U32 R7, RZ, RZ, UR5 ;  /* 0x00000005ff077e24 */ /* 0x000fc4000f8e00ff */
[----:B------:R-:W-:Y:S02]  /*1390*/  IMAD.U32 R11, RZ, RZ, UR7 ;  /* 0x00000007ff0b7e24 */ /* 0x000fe4000f8e00ff */
[----:B------:R-:W-:Y:S02]  /*13a0*/  IMAD.MOV.U32 R8, RZ, RZ, 0x1e1 ;  /* 0x000001e1ff087424 */ /* 0x000fe400078e00ff */
[----:B------:R-:W-:Y:S02]  /*13b0*/  IMAD.MOV.U32 R12, RZ, RZ, 0x1 ;  /* 0x00000001ff0c7424 */ /* 0x000fe400078e00ff */
[----:B0-----:R-:W-:-:S07]  /*13c0*/  IMAD.MOV.U32 R13, RZ, RZ, RZ ;  /* 0x000000ffff0d7224 */ /* 0x001fce00078e00ff */
[----:B------:R-:W-:-:S07]  /*13d0*/  LEPC R20, `(.L_x_17) ;  /* 0x000000001014794e */ /* 0x000fce0000000000 */
[----:B-12--5:R-:W-:Y:S05]  /*13e0*/  CALL.ABS.NOINC R14 ;  /* 0x000000000e007343 */ /* 0x026fea0003c00000 */
.L_x_17:
[----:B------:R-:W-:-:S13]  /*13f0*/  ISETP.NE.AND P0, PT, R106, 0x3, PT ;  /* 0x000000036a00780c */ /* 0x000fda0003f05270 */
[----:B------:R-:W-:Y:S05]  /*1400*/  @!P0 BRA `(.L_x_18) ;  /* 0x0000000000048947 */ /* 0x000fea0003800000 */
[----:B------:R-:W-:Y:S01]  /*1410*/  BPT.TRAP 0x1 ;  /* 0x000000040000795c */ /* 0x000fe20000300000 */
.L_x_18:
[----:B------:R-:W3:Y:S01]  /*1420*/  S2UR UR5, SR_CgaCtaId ;  /* 0x00000000000579c3 */ /* 0x000ee20000008800 */
[----:B------:R-:W-:Y:S01]  /*1430*/  UMOV UR4, 0x400 ;  /* 0x0000040000047882 */ /* 0x000fe20000000000 */
[----:B------:R-:W-:Y:S02]  /*1440*/  IMAD.U32 R0, RZ, RZ, UR38 ;  /* 0x00000026ff007e24 */ /* 0x000fe4000f8e00ff */
[----:B------:R-:W-:-:S03]  /*1450*/  IMAD.U32 R3, RZ, RZ, UR39 ;  /* 0x00000027ff037e24 */ /* 0x000fc6000f8e00ff */
[----:B------:R-:W-:Y:S01]  /*1460*/  SHF.L.U32 R0, R0, 0x1f, RZ ;  /* 0x0000001f00007819 */ /* 0x000fe200000006ff */
[----:B---3--:R-:W-:-:S06]  /*1470*/  ULEA UR4, UR5, UR4, 0x18 ;  /* 0x0000000405047291 */ /* 0x008fcc000f8ec03f */
[----:B------:R-:W-:-:S04]  /*1480*/  IMAD.U32 R6, RZ, RZ, UR4 ;  /* 0x00000004ff067e24 */ /* 0x000fc8000f8e00ff */
[----:B------:R-:W-:-:S04]  /*1490*/  IMAD R3, R3, 0x8, R6 ;  /* 0x0000000803037824 */ /* 0x000fc800078e0206 */
[----:B------:R3:W4:Y:S01]  /*14a0*/  SYNCS.PHASECHK.TRANS64.TRYWAIT P1, [R3+URZ], R0 ;  /* 0x00000000030075a7 */ /* 0x000722000802017f */
[----:B------:R-:W-:Y:S05]  /*14b0*/  @!P0 BRA `(.L_x_19) ;  /* 0x0000000000048947 */ /* 0x000fea0003800000 */
[----:B------:R-:W-:Y:S01]  /*14c0*/  BPT.TRAP 0x1 ;  /* 0x000000040000795c */ /* 0x000fe20000300000 */
.L_x_19:
[----:B----4-:R-:W-:Y:S05]  /*14d0*/  @P1 BRA `(.L_x_20) ;  /* 0x0000000000081947 */ /* 0x010fea0003800000 */
[----:B------:R-:W4:Y:S02]  /*14e0*/  SYNCS.PHASECHK.TRANS64.TRYWAIT P1, [R3+URZ], R0 ;  /* 0x00000000030075a7 */ /* 0x000f24000802017f */
[----:B----4-:R-:W-:Y:S05]  /*14f0*/  @!P1 BRA `(.L_x_21) ;  /* 0x00000078003c9947 */ /* 0x010fea0003800000 */
.L_x_20:
[----:B------:R-:W-:-:S04]  /*1500*/  UISETP.LT.AND UP0, UPT, UR40, 0x1, UPT ;  /* 0x000000012800788c */ /* 0x000fc8000bf01270 */
[----:B------:R-:W-:-:S06]  /*1510*/  USEL UR4, UR40, 0x1, UP0 ;  /* 0x0000000128047887 */ /* 0x000fcc0008000000 */
[----:B---34-:R-:W-:Y:S01]  /*1520*/  IMAD.U32 R0, RZ, RZ, UR4 ;  /* 0x00000004ff007e24 */ /* 0x018fe2000f8e00ff */
[----:B------:R-:W-:Y:S05]  /*1530*/  WARPSYNC.ALL ;  /* 0x0000000000007948 */ /* 0x000fea0003800000 */
[----:B------:R-:W-:-:S04]  /*1540*/  IADD3 R0, -R0, UR40, RZ ;  /* 0x0000002800007c10 */ /* 0x000fc8000fffe1ff */
[----:B------:R-:W-:Y:S02]  /*1550*/  ISETP.GE.AND P1, PT, R0, 0x1, PT ;  /* 0x000000010000780c */ /* 0x000fe40003f26270 */
[----:B------:R-:W-:Y:S01]  /*1560*/  R2UR UR4, R6 ;  /* 0x00000000060472ca */ /* 0x000fe200000e0000 */
[----:B------:R-:W-:Y:S01]  /*1570*/  WARPGROUP.ARRIVE ;  /* 0x00000000000079c5 */ /* 0x000fe20000000000 */
[----:B------:R-:W-:Y:S01]  /*1580*/  UMOV UR9, 0x40000040 ;  /* 0x4000004000097882 */ /* 0x000fe20000000000 */
[----:B------:R-:W-:-:S10]  /*1590*/  UMOV UR11, 0x40000040 ;  /* 0x40000040000b7882 */ /* 0x000fd40000000000 */
[----:B------:R-:W-:-:S04]  /*15a0*/  UIADD3 UR4, UR4, 0x18100, URZ ;  /* 0x0001810004047890 */ /* 0x000fc8000fffe03f */
[----:B------:R-:W-:-:S04]  /*15b0*/  USHF.R.U32.HI UR4, URZ, 0x4, UR4 ;  /* 0x000000043f047899 */ /* 0x000fc80008011604 */
[----:B------:R-:W-:Y:S02]  /*15c0*/  ULOP3.LUT UR5, UR4, 0x3fff, URZ, 0xc0, !UPT ;  /* 0x00003fff04057892 */ /* 0x000fe4000f8ec03f */
[----:B------:R-:W-:Y:S02]  /*15d0*/  ULOP3.LUT UR4, UR41, 0x10000, URZ, 0xfc, !UPT ;  /* 0x0001000029047892 */ /* 0x000fe4000f8efc3f */
[----:B------:R-:W-:Y:S02]  /*15e0*/  ULOP3.LUT UR5, UR5, 0x10000, URZ, 0xfc, !UPT ;  /* 0x0001000005057892 */ /* 0x000fe4000f8efc3f */
[----:B------:R-:W-:Y:S02]  /*15f0*/  ULEA UR7, UR39, UR4, 0xb ;  /* 0x0000000427077291 */ /* 0x000fe4000f8e583f */
[----:B------:R-:W-:Y:S02]  /*1600*/  ULEA UR6, UR39, UR5, 0x9 ;  /* 0x0000000527067291 */ /* 0x000fe4000f8e483f */
[----:B------:R-:W-:-:S03]  /*1610*/  UIADD3 UR12, UR7, 0x400, URZ ;  /* 0x00000400070c7890 */ /* 0x000fc6000fffe03f */
[----:B------:R-:W-:Y:S02]  /*1620*/  UMOV UR8, UR7 ;  /* 0x0000000700087c82 */ /* 0x000fe40008000000 */
[----:B------:R-:W-:Y:S02]  /*1630*/  UMOV UR10, UR6 ;  /* 0x00000006000a7c82 */ /* 0x000fe40008000000 */
[----:B------:R-:W-:Y:S01]  /*1640*/  HGMMA.64x64x16.F32.BF16 R56, gdesc[UR8], RZ, !UPT, gsb0 ;  /* 0x00e00000083879f0 */ /* 0x000fe2000c0018ff */
[----:B------:R-:W-:Y:S01]  /*1650*/  UMOV UR8, UR12 ;  /* 0x0000000c00087c82 */ /* 0x000fe20008000000 */
[----:B------:R-:W-:Y:S01]  /*1660*/  UMOV UR9, 0x40000040 ;  /* 0x4000004000097882 */ /* 0x000fe20000000000 */
[----:B------:R-:W-:Y:S01]  /*1670*/  UIADD3 UR12, UR7, 0x402, URZ ;  /* 0x00000402070c7890 */ /* 0x000fe2000fffe03f */
[----:B------:R-:W-:Y:S02]  /*1680*/  WARPGROUP.DEPBAR.LE gsb0, 0x0 ;  /* 0x00008000000079c5 */ /* 0x000fe40000010000 */
[----:B------:R-:W-:-:S06]  /*1690*/  WARPGROUP.ARRIVE ;  /* 0x00000000000079c5 */ /* 0x000fcc0000000000 */
[----:B------:R-:W-:Y:S01]  /*16a0*/  HGMMA.64x64x16.F32.BF16 R24, gdesc[UR8], RZ, !UPT, gsb0 ;  /* 0x00e00000081879f0 */ /* 0x000fe2000c0018ff */
[----:B------:R-:W-:Y:S02]  /*16b0*/  UIADD3 UR8, UR7, 0x2, URZ ;  /* 0x0000000207087890 */ /* 0x000fe4000fffe03f */
[----:B------:R-:W-:Y:S01]  /*16c0*/  UIADD3 UR10, UR6, 0x2, URZ ;  /* 0x00000002060a7890 */ /* 0x000fe2000fffe03f */
[----:B------:R-:W-:Y:S01]  /*16d0*/  UMOV UR9, 0x40000040 ;  /* 0x4000004000097882 */ /* 0x000fe20000000000 */
[----:B------:R-:W-:Y:S01]  /*16e0*/  UMOV UR11, 0x40000040 ;  /* 0x40000040000b7882 */ /* 0x000fe20000000000 */
[----:B------:R-:W-:Y:S02]  /*16f0*/  WARPGROUP.DEPBAR.LE gsb0, 0x0 ;  /* 0x00008000000079c5 */ /* 0x000fe40000010000 */
[----:B------:R-:W-:-:S06]  /*1700*/  WARPGROUP.ARRIVE ;  /* 0x00000000000079c5 */ /* 0x000fcc0000000000 */
[----:B------:R-:W-:Y:S01]  /*1710*/  HGMMA.64x64x16.F32.BF16 R56, gdesc[UR8], R56, gsb0 ;  /* 0x00e00000083879f0 */ /* 0x000fe20008001838 */
[----:B------:R-:W-:Y:S01]  /*1720*/  UMOV UR8, UR12 ;  /* 0x0000000c00087c82 */ /* 0x000fe20008000000 */
[----:B------:R-:W-:Y:S01]  /*1730*/  UMOV UR9, 0x40000040 ;  /* 0x4000004000097882 */ /* 0x000fe20000000000 */
[----:B------:R-:W-:Y:S01]  /*1740*/  UIADD3 UR12, UR7, 0x404, URZ ;  /* 0x00000404070c7890 */ /* 0x000fe2000fffe03f */
[----:B------:R-:W-:Y:S02]  /*1750*/  WARPGROUP.DEPBAR.LE gsb0, 0x0 ;  /* 0x00008000000079c5 */ /* 0x000fe40000010000 */
[----:B------:R-:W-:-:S06]  /*1760*/  WARPGROUP.ARRIVE ;  /* 0x00000000000079c5 */ /* 0x000fcc0000000000 */
[----:B------:R-:W-:Y:S01]  /*1770*/  HGMMA.64x64x16.F32.BF16 R24, gdesc[UR8], R24, gsb0 ;  /* 0x00e00000081879f0 */ /* 0x000fe20008001818 */
        /* <DEDUP_REMOVED lines=9> */
[----:B------:R-:W-:Y:S02]  /*1810*/  WARPGROUP.DEPBAR.LE gsb0, 0x0 ;  /* 0x00008000000079c5 */ /* 0x000fe40000010000 */
[----:B------:R-:W-:-:S06]  /*1820*/  WARPGROUP.ARRIVE ;  /* 0x00000000000079c5 */ /* 0x000fcc0000000000 */
[----:B------:R-:W-:Y:S01]  /*1830*/  HGMMA.64x64x16.F32.BF16 R24, gdesc[UR8], R24, gsb0 ;  /* 0x00e00000081879f0 */ /* 0x000fe20008001818 */
[----:B------:R-:W-:Y:S02]  /*1840*/  UIADD3 UR8, UR7, 0x6, URZ ;  /* 0x0000000607087890 */ /* 0x000fe4000fffe03f */
[----:B------:R-:W-:Y:S01]  /*1850*/  UIADD3 UR10, UR6, 0x6, URZ ;  /* 0x00000006060a7890 */ /* 0x000fe2000fffe03f */
[----:B------:R-:W-:Y:S01]  /*1860*/  UMOV UR9, 0x40000040 ;  /* 0x4000004000097882 */ /* 0x000fe20000000000 */
[----:B------:R-:W-:Y:S01]  /*1870*/  UMOV UR11, 0x40000040 ;  /* 0x40000040000b7882 */ /* 0x000fe20000000000 */
[----:B------:R-:W-:Y:S01]  /*1880*/  UIADD3 UR7, UR7, 0x406, URZ ;  /* 0x0000040607077890 */ /* 0x000fe2000fffe03f */
[----:B------:R-:W-:Y:S02]  /*1890*/  WARPGROUP.DEPBAR.LE gsb0, 0x0 ;  /* 0x00008000000079c5 */ /* 0x000fe40000010000 */
[----:B------:R-:W-:-:S06]  /*18a0*/  WARPGROUP.ARRIVE ;  /* 0x00000000000079c5 */ /* 0x000fcc0000000000 */
[----:B------:R-:W-:Y:S01]  /*18b0*/  HGMMA.64x64x16.F32.BF16 R56, gdesc[UR8], R56, gsb0 ;  /* 0x00e00000083879f0 */ /* 0x000fe20008001838 */
[----:B------:R-:W-:Y:S01]  /*18c0*/  UMOV UR8, UR7 ;  /* 0x0000000700087c82 */ /* 0x000fe20008000000 */
[----:B------:R-:W-:Y:S01]  /*18d0*/  UMOV UR9, 0x40000040 ;  /* 0x4000004000097882 */ /* 0x000fe20000000000 */
[----:B------:R-:W-:Y:S02]  /*18e0*/  WARPGROUP.DEPBAR.LE gsb0, 0x0 ;  /* 0x00008000000079c5 */ /* 0x000fe40000010000 */
[----:B------:R-:W-:-:S06]  /*18f0*/  WARPGROUP.ARRIVE ;  /* 0x00000000000079c5 */ /* 0x000fcc0000000000 */
[----:B------:R-:W-:Y:S03]  /*1900*/  HGMMA.64x64x16.F32.BF16 R24, gdesc[UR8], R24, gsb0 ;  /* 0x00e00000081879f0 */ /* 0x000fe60008001818 */
[----:B------:R-:W-:Y:S02]  /*1910*/  WARPGROUP.DEPBAR.LE gsb0, 0x0 ;  /* 0x00008000000079c5 */ /* 0x000fe40000010000 */
[----:B------:R-:W-:Y:S05]  /*1920*/  @!P1 BRA `(.L_x_22) ;  /* 0x0000000400849947 */ /* 0x000fea0003800000 */
[----:B------:R-:W-:Y:S02]  /*1930*/  UIADD3 UR6, UR39, 0x1, URZ ;  /* 0x0000000127067890 */ /* 0x000fe4000fffe03f */
[----:B------:R-:W-:Y:S02]  /*1940*/  IMAD.U32 R3, RZ, RZ, UR39 ;  /* 0x00000027ff037e24 */ /* 0x000fe4000f8e00ff */
[----:B------:R-:W-:-:S04]  /*1950*/  UISETP.NE.AND UP0, UPT, UR6, 0x3, UPT ;  /* 0x000000030600788c */ /* 0x000fc8000bf05270 */
[----:B------:R-:W-:Y:S02]  /*1960*/  USEL UR7, URZ, 0x1, UP0 ;  /* 0x000000013f077887 */ /* 0x000fe40008000000 */
[----:B------:R-:W-:Y:S02]  /*1970*/  USEL UR6, UR6, URZ, UP0 ;  /* 0x0000003f06067287 */ /* 0x000fe40008000000 */
[----:B------:R-:W-:-:S06]  /*1980*/  ULOP3.LUT UR7, UR38, UR7, URZ, 0x3c, !UPT ;  /* 0x0000000726077292 */ /* 0x000fcc000f8e3c3f */
[----:B------:R-:W-:-:S07]  /*1990*/  IMAD.U32 R7, RZ, RZ, UR7 ;  /* 0x00000007ff077e24 */ /* 0x000fce000f8e00ff */
.L_x_29:
[----:B------:R-:W-:Y:S05]  /*19a0*/  @!P0 BRA `(.L_x_23) ;  /* 0x0000000000048947 */ /* 0x000fea0003800000 */
[----:B------:R-:W-:Y:S01]  /*19b0*/  BPT.TRAP 0x1 ;  /* 0x000000040000795c */ /* 0x000fe20000300000 */
.L_x_23:
[----:B------:R-:W3:Y:S01]  /*19c0*/  S2UR UR8, SR_CgaCtaId ;  /* 0x00000000000879c3 */ /* 0x000ee20000008800 */
[----:B------:R-:W-:Y:S01]  /*19d0*/  UMOV UR7, 0x400 ;  /* 0x0000040000077882 */ /* 0x000fe20000000000 */
[----:B01----:R-:W-:Y:S01]  /*19e0*/  IMAD.U32 R5, RZ, RZ, UR6 ;  /* 0x00000006ff057e24 */ /* 0x003fe2000f8e00ff */
[----:B------:R-:W-:Y:S01]  /*19f0*/  SHF.L.U32 R4, R7, 0x1f, RZ ;  /* 0x0000001f07047819 */ /* 0x000fe200000006ff */
[----:B---3--:R-:W-:-:S06]  /*1a00*/  ULEA UR7, UR8, UR7, 0x18 ;  /* 0x0000000708077291 */ /* 0x008fcc000f8ec03f */
[----:B------:R-:W-:-:S04]  /*1a10*/  IMAD.U32 R6, RZ, RZ, UR7 ;  /* 0x00000007ff067e24 */ /* 0x000fc8000f8e00ff */
[----:B------:R-:W-:-:S04]  /*1a20*/  IMAD R5, R5, 0x8, R6 ;  /* 0x0000000805057824 */ /* 0x000fc800078e0206 */
[----:B------:R0:W1:Y:S01]  /*1a30*/  SYNCS.PHASECHK.TRANS64.TRYWAIT P1, [R5+URZ], R4 ;  /* 0x00000004050075a7 */ /* 0x000062000802017f */
[----:B------:R-:W-:Y:S05]  /*1a40*/  @!P0 BRA `(.L_x_24) ;  /* 0x0000000000048947 */ /* 0x000fea0003800000 */
[----:B------:R-:W-:Y:S01]  /*1a50*/  BPT.TRAP 0x1 ;  /* 0x000000040000795c */ /* 0x000fe20000300000 */
.L_x_24:
[----:B-1----:R-:W-:Y:S05]  /*1a60*/  @P1 BRA `(.L_x_25) ;  /* 0x0000000000081947 */ /* 0x002fea0003800000 */
[----:B------:R-:W1:Y:S02]  /*1a70*/  SYNCS.PHASECHK.TRANS64.TRYWAIT P1, [R5+URZ], R4 ;  /* 0x00000004050075a7 */ /* 0x000e64000802017f */
[----:B-1----:R-:W-:Y:S05]  /*1a80*/  @!P1 BRA `(.L_x_26) ;  /* 0x0000007000ec9947 */ /* 0x002fea0003800000 */
.L_x_25:
[----:B------:R-:W-:Y:S01]  /*1a90*/  ULEA UR7, UR6, UR5, 0x9 ;  /* 0x0000000506077291 */ /* 0x000fe2000f8e483f */
[----:B------:R-:W-:Y:S01]  /*1aa0*/  WARPGROUP.ARRIVE ;  /* 0x00000000000079c5 */ /* 0x000fe20000000000 */
[----:B------:R-:W-:Y:S01]  /*1ab0*/  ULEA UR12, UR6, UR4, 0xb ;  /* 0x00000004060c7291 */ /* 0x000fe2000f8e583f */
[----:B------:R-:W-:Y:S01]  /*1ac0*/  UMOV UR11, 0x40000040 ;  /* 0x40000040000b7882 */ /* 0x000fe20000000000 */
[----:B------:R-:W-:Y:S02]  /*1ad0*/  UMOV UR9, 0x40000040 ;  /* 0x4000004000097882 */ /* 0x000fe40000000000 */
[----:B------:R-:W-:Y:S01]  /*1ae0*/  UIADD3 UR13, UR12, 0x400, URZ ;  /* 0x000004000c0d7890 */ /* 0x000fe2000fffe03f */
[----:B------:R-:W-:Y:S02]  /*1af0*/  UMOV UR10, UR7 ;  /* 0x00000007000a7c82 */ /* 0x000fe40008000000 */
[----:B------:R-:W-:Y:S02]  /*1b00*/  UMOV UR8, UR12 ;  /* 0x0000000c00087c82 */ /* 0x000fe40008000000 */
[----:B------:R-:W-:Y:S01]  /*1b10*/  HGMMA.64x64x16.F32.BF16 R56, gdesc[UR8], R56, gsb0 ;  /* 0x00e00000083879f0 */ /* 0x000fe20008001838 */
[----:B------:R-:W-:Y:S01]  /*1b20*/  UMOV UR9, 0x40000040 ;  /* 0x4000004000097882 */ /* 0x000fe20000000000 */
[----:B------:R-:W-:Y:S01]  /*1b30*/  UMOV UR8, UR13 ;  /* 0x0000000d00087c82 */ /* 0x000fe20008000000 */
[----:B------:R-:W-:Y:S01]  /*1b40*/  UIADD3 UR13, UR12, 0x402, URZ ;  /* 0x000004020c0d7890 */ /* 0x000fe2000fffe03f */
[----:B------:R-:W-:-:S02]  /*1b50*/  WARPGROUP.DEPBAR.LE gsb0, 0x0 ;  /* 0x00008000000079c5 */ /* 0x000fc40000010000 */
        /* <DEDUP_REMOVED lines=42> */
[----:B------:R-:W-:Y:S01]  /*1e00*/  BPT.TRAP 0x1 ;  /* 0x000000040000795c */ /* 0x000fe20000300000 */
.L_x_27:
[----:B------:R-:W-:-:S13]  /*1e10*/  ISETP.NE.AND P1, PT, R23, RZ, PT ;  /* 0x000000ff1700720c */ /* 0x000fda0003f25270 */
[----:B01----:R-:W-:-:S04]  /*1e20*/  @P1 IMAD R4, R3, 0x8, R6 ;  /* 0x0000000803041824 */ /* 0x003fc800078e0206 */
[----:B------:R-:W-:-:S05]  /*1e30*/  @P1 VIADD R5, R4, 0x18 ;  /* 0x0000001804051836 */ /* 0x000fca0000000000 */
[----:B------:R-:W-:-:S04]  /*1e40*/  @P1 PRMT R5, R22, 0x654, R5 ;  /* 0x0000065416051816 */ /* 0x000fc80000000005 */
[----:B------:R0:W-:Y:S01]  /*1e50*/  @P1 SYNCS.ARRIVE.TRANS64.RED.A1T0 RZ, [R5+URZ], RZ ;  /* 0x000000ff05ff19a7 */ /* 0x0001e2000810043f */
[----:B------:R-:W-:-:S13]  /*1e60*/  ISETP.GT.U32.AND P1, PT, R19, 0x1, PT ;  /* 0x000000011300780c */ /* 0x000fda0003f24070 */
[----:B0-----:R-:W-:Y:S05]  /*1e70*/  @P1 BRA `(.L_x_28) ;  /* 0x0000000000041947 */ /* 0x001fea0003800000 */
[----:B------:R-:W-:Y:S01]  /*1e80*/  BPT.TRAP 0x1 ;  /* 0x000000040000795c */ /* 0x000fe20000300000 */
.L_x_28:
[----:B------:R-:W-:Y:S01]  /*1e90*/  UIADD3 UR6, UR6, 0x1, URZ ;  /* 0x0000000106067890 */ /* 0x000fe2000fffe03f */
[C---:B------:R-:W-:Y:S01]  /*1ea0*/  ISETP.GT.AND P2, PT, R0.reuse, 0x1, PT ;  /* 0x000000010000780c */ /* 0x040fe20003f44270 */
[----:B------:R-:W-:Y:S02]  /*1eb0*/  VIADD R3, R3, 0x1 ;  /* 0x0000000103037836 */ /* 0x000fe40000000000 */
[----:B------:R-:W-:Y:S01]  /*1ec0*/  UISETP.NE.AND UP0, UPT, UR6, 0x3, UPT ;  /* 0x000000030600788c */ /* 0x000fe2000bf05270 */
[----:B------:R-:W-:Y:S02]  /*1ed0*/  VIADD R0, R0, 0xffffffff ;  /* 0xffffffff00007836 */ /* 0x000fe40000000000 */
[C---:B------:R-:W-:Y:S01]  /*1ee0*/  ISETP.NE.AND P1, PT, R3.reuse, 0x3, PT ;  /* 0x000000030300780c */ /* 0x040fe20003f25270 */
[----:B------:R-:W-:Y:S02]  /*1ef0*/  USEL UR7, URZ, 0x1, UP0 ;  /* 0x000000013f077887 */ /* 0x000fe40008000000 */
[----:B------:R-:W-:Y:S01]  /*1f00*/  USEL UR6, UR6, URZ, UP0 ;  /* 0x0000003f06067287 */ /* 0x000fe20008000000 */
[----:B------:R-:W-:-:S03]  /*1f10*/  SEL R3, R3, RZ, P1 ;  /* 0x000000ff03037207 */ /* 0x000fc60000800000 */
[----:B------:R-:W-:Y:S01]  /*1f20*/  LOP3.LUT R7, R7, UR7, RZ, 0x3c, !PT ;  /* 0x0000000707077c12 */ /* 0x000fe2000f8e3cff */
[----:B------:R-:W-:Y:S07]  /*1f30*/  @P2 BRA `(.L_x_29) ;  /* 0xfffffff800982947 */ /* 0x000fee000383ffff */
.L_x_22:
[----:B------:R-:W3:Y:S02]  /*1f40*/  LDC R0, c[0x0][0x28c] ;  /* 0x0000a300ff007b82 */ /* 0x000ee40000000800 */
[----:B---3--:R-:W-:-:S13]  /*1f50*/  ISETP.GE.AND P1, PT, R0, 0x1, PT ;  /* 0x000000010000780c */ /* 0x008fda0003f26270 */
[----:B------:R-:W-:Y:S05]  /*1f60*/  @!P1 BRA `(.L_x_30) ;  /* 0x0000000000509947 */ /* 0x000fea0003800000 */
[----:B------:R-:W-:Y:S05]  /*1f70*/  @!P0 BRA `(.L_x_31) ;  /* 0x0000000000048947 */ /* 0x000fea0003800000 */
[----:B------:R-:W-:Y:S01]  /*1f80*/  BPT.TRAP 0x1 ;  /* 0x000000040000795c */ /* 0x000fe20000300000 */
.L_x_31:
[----:B------:R-:W-:Y:S01]  /*1f90*/  ISETP.NE.AND P0, PT, R23, RZ, PT ;  /* 0x000000ff1700720c */ /* 0x000fe20003f05270 */
[----:B------:R-:W-:Y:S01]  /*1fa0*/  BSSY B0, `(.L_x_32) ;  /* 0x000000e000007945 */ /* 0x000fe20003800000 */
[----:B------:R-:W-:-:S11]  /*1fb0*/  ISETP.GT.U32.AND P1, PT, R19, 0x1, PT ;  /* 0x000000011300780c */ /* 0x000fd60003f24070 */
[----:B------:R-:W-:Y:S05]  /*1fc0*/  @!P0 BRA `(.L_x_33) ;  /* 0x00000000002c8947 */ /* 0x000fea0003800000 */
[----:B------:R-:W-:-:S04]  /*1fd0*/  UISETP.LT.AND UP0, UPT, UR40, 0x1, UPT ;  /* 0x000000012800788c */ /* 0x000fc8000bf01270 */
[----:B------:R-:W-:-:S04]  /*1fe0*/  USEL UR6, UR40, 0x1, UP0 ;  /* 0x0000000128067887 */ /* 0x000fc80008000000 */
[----:B------:R-:W-:-:S04]  /*1ff0*/  UIADD3 UR6, UR39, UR40, -UR6 ;  /* 0x0000002827067290 */ /* 0x000fc8000fffe806 */
[----:B------:R-:W-:-:S04]  /*2000*/  UIMAD.WIDE.U32 UR4, UR6, -0x55555555, URZ ;  /* 0xaaaaaaab060478a5 */ /* 0x000fc8000f8e003f */
[----:B------:R-:W-:-:S04]  /*2010*/  USHF.R.U32.HI UR4, URZ, 0x1, UR5 ;  /* 0x000000013f047899 */ /* 0x000fc80008011605 */
[----:B------:R-:W-:-:S06]  /*2020*/  UIMAD UR6, UR4, -0x3, UR6 ;  /* 0xfffffffd040678a4 */ /* 0x000fcc000f8e0206 */
[----:B------:R-:W-:-:S04]  /*2030*/  IMAD.U32 R3, RZ, RZ, UR6 ;  /* 0x00000006ff037e24 */ /* 0x000fc8000f8e00ff */
[----:B------:R-:W-:-:S04]  /*2040*/  IMAD R0, R3, 0x8, R6 ;  /* 0x0000000803007824 */ /* 0x000fc800078e0206 */
[----:B------:R-:W-:-:S05]  /*2050*/  VIADD R3, R0, 0x18 ;  /* 0x0000001800037836 */ /* 0x000fca0000000000 */
[----:B------:R-:W-:-:S04]  /*2060*/  PRMT R3, R22, 0x654, R3 ;  /* 0x0000065416037816 */ /* 0x000fc80000000003 */
[----:B------:R3:W-:Y:S03]  /*2070*/  SYNCS.ARRIVE.TRANS64.RED.A1T0 RZ, [R3+URZ], RZ ;  /* 0x000000ff03ff79a7 */ /* 0x0007e6000810043f */
.L_x_33:
[----:B------:R-:W-:Y:S05]  /*2080*/  BSYNC B0 ;  /* 0x0000000000007941 */ /* 0x000fea0003800000 */
.L_x_32:
[----:B------:R-:W-:Y:S05]  /*2090*/  @P1 BRA `(.L_x_30) ;  /* 0x0000000000041947 */ /* 0x000fea0003800000 */
[----:B------:R-:W-:Y:S01]  /*20a0*/  BPT.TRAP 0x1 ;  /* 0x000000040000795c */ /* 0x000fe20000300000 */
.L_x_30:
[----:B------:R-:W4:Y:S01]  /*20b0*/  LDC R6, c[0x0][0x288] ;  /* 0x0000a200ff067b82 */ /* 0x000f220000000800 */
[--C-:B------:R-:W-:Y:S01]  /*20c0*/  SHF.R.U32.HI R0, RZ, 0x2, R18.reuse ;  /* 0x00000002ff007819 */ /* 0x100fe20000011612 */
[----:B------:R-:W-:Y:S01]  /*20d0*/  IMAD.SHL.U32 R11, R92, 0x40, RZ ;  /* 0x000000405c0b7824 */ /* 0x000fe200078e00ff */
[----:B01----:R-:W-:Y:S01]  /*20e0*/  SHF.R.U32.HI R5, RZ, 0x7, R18 ;  /* 0x00000007ff057819 */ /* 0x003fe20000011612 */
[----:B------:R-:W-:Y:S01]  /*20f0*/  UIADD3 UR39, UR40, UR39, URZ ;  /* 0x0000002728277290 */ /* 0x000fe2000fffe03f */
[----:B---3--:R-:W-:Y:S01]  /*2100*/  LOP3.LUT R3, R0, 0x7, RZ, 0xc0, !PT ;  /* 0x0000000700037812 */ /* 0x008fe200078ec0ff */
[----:B------:R-:W-:Y:S01]  /*2110*/  ULDC UR7, c[0x0][0x284] ;  /* 0x0000a10000077ab9 */ /* 0x000fe20000000800 */
[----:B------:R-:W-:Y:S01]  /*2120*/  LOP3.LUT R0, R5, 0x1, RZ, 0xc0, !PT ;  /* 0x0000000105007812 */ /* 0x000fe200078ec0ff */
[----:B------:R-:W-:Y:S01]  /*2130*/  UISETP.GT.U32.AND UP0, UPT, UR39, 0x2, UPT ;  /* 0x000000022700788c */ /* 0x000fe2000bf04070 */
[C---:B------:R-:W-:Y:S01]  /*2140*/  LOP3.LUT R5, R18.reuse, 0x3, RZ, 0xc0, !PT ;  /* 0x0000000312057812 */ /* 0x040fe200078ec0ff */
[----:B------:R-:W-:Y:S01]  /*2150*/  UISETP.GE.U32.AND UP1, UPT, UR40, 0x3, UPT ;  /* 0x000000032800788c */ /* 0x000fe2000bf26070 */
[----:B------:R-:W-:Y:S01]  /*2160*/  LOP3.LUT R4, R18, 0x60, RZ, 0xc0, !PT ;  /* 0x0000006012047812 */ /* 0x000fe200078ec0ff */
[----:B------:R-:W-:Y:S01]  /*2170*/  IMAD.SHL.U32 R8, R0, 0x40, RZ ;  /* 0x0000004000087824 */ /* 0x000fe200078e00ff */
[----:B------:R-:W-:Y:S01]  /*2180*/  UISETP.LT.U32.AND UP0, UPT, UR40, 0x3, UP0 ;  /* 0x000000032800788c */ /* 0x000fe20008701070 */
[----:B------:R-:W-:Y:S01]  /*2190*/  SHF.R.S32.HI R21, RZ, 0x1f, R89 ;  /* 0x0000001fff157819 */ /* 0x000fe20000011459 */
[----:B------:R-:W-:Y:S01]  /*21a0*/  ULDC.64 UR8, c[0x0][0x5d0] ;  /* 0x0001740000087ab9 */ /* 0x000fe20000000a00 */
[----:B------:R-:W-:Y:S01]  /*21b0*/  SHF.R.U32.HI R4, RZ, 0x1, R4 ;  /* 0x00000001ff047819 */ /* 0x000fe20000011604 */
[----:B------:R-:W-:-:S02]  /*21c0*/  UIMAD.WIDE.U32 UR4, UR39, -0x55555555, URZ ;  /* 0xaaaaaaab270478a5 */ /* 0x000fc4000f8e003f */
[----:B------:R-:W-:Y:S01]  /*21d0*/  USEL UR6, URZ, 0x1, !UP0 ;  /* 0x000000013f067887 */ /* 0x000fe2000c000000 */
[--C-:B------:R-:W-:Y:S01]  /*21e0*/  IADD3 R7, RZ, -R4, -R3.reuse ;  /* 0x80000004ff077210 */ /* 0x100fe20007ffe803 */
[----:B------:R-:W-:Y:S01]  /*21f0*/  USHF.R.U32.HI UR4, URZ, 0x1, UR5 ;  /* 0x000000013f047899 */ /* 0x000fe20008011605 */
[----:B------:R-:W-:Y:S01]  /*2200*/  LOP3.LUT R3, R8, 0x40, R3, 0xe2, !PT ;  /* 0x0000004008037812 */ /* 0x000fe200078ee203 */
[----:B------:R-:W-:Y:S01]  /*2210*/  IMAD R8, R21, UR8, RZ ;  /* 0x0000000815087c24 */ /* 0x000fe2000f8e02ff */
[----:B----4-:R-:W-:Y:S01]  /*2220*/  ISETP.GE.AND P0, PT, R11, R6, PT ;  /* 0x000000060b00720c */ /* 0x010fe20003f06270 */
[----:B------:R-:W-:Y:S01]  /*2230*/  IMAD R10, R5, -0x2, R6 ;  /* 0xfffffffe050a7824 */ /* 0x000fe200078e0206 */
[----:B------:R-:W-:Y:S01]  /*2240*/  ULOP3.LUT UR38, UR38, UR6, URZ, 0x3c, !UPT ;  /* 0x0000000626267292 */ /* 0x000fe2000f8e3c3f */
[----:B------:R-:W-:Y:S01]  /*2250*/  IMAD.SHL.U32 R5, R96, 0x100, RZ ;  /* 0x0000010060057824 */ /* 0x000fe200078e00ff */
[----:B------:R-:W-:Y:S01]  /*2260*/  UIMAD UR39, UR4, -0x3, UR39 ;  /* 0xfffffffd042778a4 */ /* 0x000fe2000f8e0227 */
[----:B------:R-:W-:Y:S01]  /*2270*/  IMAD.SHL.U32 R6, R18, 0x2, RZ ;  /* 0x0000000212067824 */ /* 0x000fe200078e00ff */
[----:B------:R-:W-:Y:S01]  /*2280*/  @UP1 ULOP3.LUT UR38, UR38, 0x1, UR4, 0x78, !UPT ;  /* 0x0000000126261892 */ /* 0x000fe2000f8e7804 */
[----:B------:R-:W-:Y:S01]  /*2290*/  IMAD R0, R0, -0x40, R7 ;  /* 0xffffffc000007824 */ /* 0x000fe200078e0207 */
[----:B------:R-:W-:Y:S01]  /*22a0*/  ISETP.GE.OR P0, PT, R5, UR7, P0 ;  /* 0x0000000705007c0c */ /* 0x000fe20008706670 */
[----:B------:R-:W-:Y:S01]  /*22b0*/  IMAD.WIDE R96, R96, 0x100, RZ ;  /* 0x0000010060607825 */ /* 0x000fe200078e02ff */
[----:B------:R-:W-:-:S03]  /*22c0*/  LOP3.LUT R6, R11, 0x6, R6, 0xf8, !PT ;  /* 0x000000060b067812 */ /* 0x000fc600078ef806 */
[----:B------:R-:W-:Y:S01]  /*22d0*/  IMAD R13, R89, UR9, R8 ;  /* 0x00000009590d7c24 */ /* 0x000fe2000f8e0208 */
[----:B------:R-:W-:Y:S02]  /*22e0*/  SHF.R.S32.HI R7, RZ, 0x1f, R6 ;  /* 0x0000001fff077819 */ /* 0x000fe40000011406 */
[----:B------:R-:W-:Y:S01]  /*22f0*/  LOP3.LUT R113, R96, R3, R4, 0xfe, !PT ;  /* 0x0000000360717212 */ /* 0x000fe200078efe04 */
[----:B------:R-:W-:Y:S01]  /*2300*/  IMAD.IADD R4, R10, 0x1, -R11 ;  /* 0x000000010a047824 */ /* 0x000fe200078e0a0b */
[----:B------:R-:W-:Y:S01]  /*2310*/  IADD3 R3, -R5, UR7, R0 ;  /* 0x0000000705037c10 */ /* 0x000fe2000fffe100 */
[----:B------:R-:W-:-:S04]  /*2320*/  IMAD.WIDE.U32 R8, R89, UR8, R6 ;  /* 0x0000000859087c25 */ /* 0x000fc8000f8e0006 */
[----:B------:R-:W-:Y:S02]  /*2330*/  IMAD.IADD R9, R9, 0x1, R13 ;  /* 0x0000000109097824 */ /* 0x000fe400078e020d */
[----:B------:R-:W-:Y:S01]  /*2340*/  IMAD.MOV.U32 R0, RZ, RZ, -0x1 ;  /* 0xffffffffff007424 */ /* 0x000fe200078e00ff */
[----:B------:R-:W-:Y:S06]  /*2350*/  @P0 BRA `(.L_x_34) ;  /* 0x0000004c00780947 */ /* 0x000fec0003800000 */
[----:B------:R-:W0:Y:S01]  /*2360*/  LDC.64 R12, c[0x0][0x5c8] ;  /* 0x00017200ff0c7b82 */ /* 0x000e220000000a00 */
[----:B-----5:R-:W-:Y:S01]  /*2370*/  FSETP.NEU.AND P1, PT, R90, RZ, PT ;  /* 0x000000ff5a00720b */ /* 0x020fe20003f2d000 */
[----:B------:R-:W-:Y:S01]  /*2380*/  BSSY B0, `(.L_x_34) ;  /* 0x00004db000007945 */ /* 0x000fe20003800000 */
[----:B------:R-:W-:-:S04]  /*2390*/  ISETP.GT.AND P6, PT, R4, RZ, PT ;  /* 0x000000ff0400720c */ /* 0x000fc80003fc4270 */
[----:B------:R-:W-:Y:S01]  /*23a0*/  ISETP.GT.AND P0, PT, R3, RZ, P6 ;  /* 0x000000ff0300720c */ /* 0x000fe20003704270 */
[-C--:B0-----:R-:W-:Y:S02]  /*23b0*/  IMAD R10, R97, R12.reuse, RZ ;  /* 0x0000000c610a7224 */ /* 0x081fe400078e02ff */
[----:B------:R-:W-:-:S04]  /*23c0*/  IMAD.WIDE.U32 R104, R113, R12, R8 ;  /* 0x0000000c71687225 */ /* 0x000fc800078e0008 */
[----:B------:R-:W-:-:S04]  /*23d0*/  IMAD R5, R113, R13, R10 ;  /* 0x0000000d71057224 */ /* 0x000fc800078e020a */
[----:B------:R-:W-:Y:S01]  /*23e0*/  IMAD.IADD R95, R105, 0x1, R5 ;  /* 0x00000001695f7824 */ /* 0x000fe200078e0205 */
[----:B------:R-:W-:Y:S06]  /*23f0*/  @!P1 BRA `(.L_x_35) ;  /* 0x0000003400749947 */ /* 0x000fec0003800000 */
[----:B------:R-:W0:Y:S01]  /*2400*/  LDC.64 R14, c[0x0][0x5b8] ;  /* 0x00016e00ff0e7b82 */ /* 0x000e220000000a00 */
[----:B------:R-:W-:-:S07]  /*2410*/  ULDC.64 UR4, c[0x0][0x5c0] ;  /* 0x0001700000047ab9 */ /* 0x000fce0000000a00 */
[----:B------:R-:W1:Y:S08]  /*2420*/  LDC.64 R98, c[0x0][0x5b0] ;  /* 0x00016c00ff627b82 */ /* 0x000e700000000a00 */
[----:B------:R-:W3:Y:S01]  /*2430*/  LDC.64 R10, c[0x0][0x5a8] ;  /* 0x00016a00ff0a7b82 */ /* 0x000ee20000000a00 */
[-C--:B0-----:R-:W-:Y:S02]  /*2440*/  IMAD R8, R21, R14.reuse, RZ ;  /* 0x0000000e15087224 */ /* 0x081fe400078e02ff */
[----:B------:R-:W-:-:S04]  /*2450*/  IMAD.WIDE.U32 R20, R89, R14, R6 ;  /* 0x0000000e59147225 */ /* 0x000fc800078e0006 */
[----:B--2---:R-:W-:Y:S02]  /*2460*/  IMAD R91, R89, R15, R8 ;  /* 0x0000000f595b7224 */ /* 0x004fe400078e0208 */
[-C--:B-1----:R-:W-:Y:S02]  /*2470*/  IMAD R8, R97, R98.reuse, RZ ;  /* 0x0000006261087224 */ /* 0x082fe400078e02ff */
[----:B------:R-:W-:Y:S02]  /*2480*/  IMAD.IADD R93, R21, 0x1, R91 ;  /* 0x00000001155d7824 */ /* 0x000fe400078e025b */
[----:B------:R-:W-:Y:S02]  /*2490*/  IMAD.MOV.U32 R92, RZ, RZ, R20 ;  /* 0x000000ffff5c7224 */ /* 0x000fe400078e0014 */
[C---:B------:R-:W-:Y:S02]  /*24a0*/  IMAD R109, R113.reuse, R99, R8 ;  /* 0x00000063716d7224 */ /* 0x040fe400078e0208 */
[----:B------:R-:W-:-:S04]  /*24b0*/  IMAD.WIDE.U32 R8, R113, R98, R92 ;  /* 0x0000006271087225 */ /* 0x000fc800078e005c */
[----:B------:R-:W-:Y:S01]  /*24c0*/  IMAD.IADD R5, R9, 0x1, R109 ;  /* 0x0000000109057824 */ /* 0x000fe200078e026d */
[----:B---3--:R-:W-:-:S04]  /*24d0*/  LEA R100, P1, R8, R10, 0x1 ;  /* 0x0000000a08647211 */ /* 0x008fc800078208ff */
[----:B------:R-:W-:-:S05]  /*24e0*/  LEA.HI.X R101, R8, R11, R5, 0x1, P1 ;  /* 0x0000000b08657211 */ /* 0x000fca00008f0c05 */
[----:B------:R-:W2:Y:S01]  /*24f0*/  @P0 LDG.E.LTC128B.U16 R5, desc[UR36][R100.64] ;  /* 0x0000002464050981 */ /* 0x000ea2000c1e1520 */
[----:B------:R-:W-:Y:S01]  /*2500*/  LEA R94, P1, R104, UR4, 0x1 ;  /* 0x00000004685e7c11 */ /* 0x000fe2000f8208ff */
[----:B------:R-:W-:Y:S01]  /*2510*/  IMAD.WIDE.U32 R8, R113, R98, R6 ;  /* 0x0000006271087225 */ /* 0x000fe200078e0006 */
[----:B------:R-:W-:Y:S01]  /*2520*/  ISETP.GT.AND P4, PT, R4, 0x1, PT ;  /* 0x000000010400780c */ /* 0x000fe20003f84270 */
[----:B------:R-:W-:Y:S01]  /*2530*/  BSSY B1, `(.L_x_36) ;  /* 0x0000012000017945 */ /* 0x000fe20003800000 */
[----:B------:R-:W-:Y:S01]  /*2540*/  LEA.HI.X R95, R104, UR5, R95, 0x1, P1 ;  /* 0x00000005685f7c11 */ /* 0x000fe200088f0c5f */
[----:B------:R-:W-:Y:S01]  /*2550*/  IMAD.IADD R9, R109, 0x1, R9 ;  /* 0x000000016d097824 */ /* 0x000fe200078e0209 */
[----:B------:R-:W-:Y:S02]  /*2560*/  ISETP.GT.AND P1, PT, R3, RZ, P4 ;  /* 0x000000ff0300720c */ /* 0x000fe40002724270 */
[----:B------:R-:W-:Y:S01]  /*2570*/  P2R R107, PR, RZ, 0x10 ;  /* 0x00000010ff6b7803 */ /* 0x000fe20000000000 */
[----:B------:R-:W-:-:S04]  /*2580*/  IMAD.WIDE.U32 R102, R89, R14, R8 ;  /* 0x0000000e59667225 */ /* 0x000fc800078e0008 */
[----:B------:R-:W-:Y:S01]  /*2590*/  IMAD.IADD R9, R91, 0x1, R103 ;  /* 0x000000015b097824 */ /* 0x000fe200078e0267 */
[----:B------:R-:W-:Y:S02]  /*25a0*/  LEA R8, P2, R102, R10, 0x1 ;  /* 0x0000000a66087211 */ /* 0x000fe400078408ff */
[----:B------:R-:W-:Y:S02]  /*25b0*/  SHF.L.U64.HI R103, R98, 0x3, R99 ;  /* 0x0000000362677819 */ /* 0x000fe40000010263 */
[----:B------:R-:W-:Y:S01]  /*25c0*/  LEA.HI.X R9, R102, R11, R9, 0x1, P2 ;  /* 0x0000000b66097211 */ /* 0x000fe200010f0c09 */
[----:B------:R-:W-:Y:S02]  /*25d0*/  IMAD.SHL.U32 R102, R98, 0x8, RZ ;  /* 0x0000000862667824 */ /* 0x000fe400078e00ff */
[----:B--2---:R-:W-:-:S04]  /*25e0*/  IMAD.U32 R15, R5, 0x10000, RZ ;  /* 0x00010000050f7824 */ /* 0x004fc800078e00ff */
[----:B------:R-:W-:-:S04]  /*25f0*/  FMUL R15, R15, R90 ;  /* 0x0000005a0f0f7220 */ /* 0x000fc80000400000 */
[----:B------:R-:W-:-:S05]  /*2600*/  FFMA R15, R56, R88, R15 ;  /* 0x00000058380f7223 */ /* 0x000fca000000000f */
[----:B------:R-:W-:-:S05]  /*2610*/  F2FP.BF16.F32.PACK_AB R15, RZ, R15 ;  /* 0x0000000fff0f723e */ /* 0x000fca00000010ff */
[----:B------:R0:W-:Y:S01]  /*2620*/  @P0 STG.E.U16 desc[UR36][R94.64], R15 ;  /* 0x0000000f5e000986 */ /* 0x0001e2000c101524 */
[----:B------:R-:W-:Y:S05]  /*2630*/  @!P1 BRA `(.L_x_37) ;  /* 0x0000000000049947 */ /* 0x000fea0003800000 */
[----:B------:R1:W5:Y:S02]  /*2640*/  LDG.E.LTC128B.U16 R5, desc[UR36][R8.64+0x2] ;  /* 0x0000022408057981 */ /* 0x000364000c1e1520 */
.L_x_37:
[----:B------:R-:W-:Y:S05]  /*2650*/  BSYNC B1 ;  /* 0x0000000000017941 */ /* 0x000fea0003800000 */
.L_x_36:
[----:B0----5:R-:W-:Y:S01]  /*2660*/  IMAD.U32 R15, R5, 0x10000, RZ ;  /* 0x00010000050f7824 */ /* 0x021fe200078e00ff */
[----:B------:R-:W-:Y:S01]  /*2670*/  ISETP.GT.AND P0, PT, R3, 0x8, P6 ;  /* 0x000000080300780c */ /* 0x000fe20003704270 */
[----:B------:R-:W-:-:S04]  /*2680*/  IMAD.WIDE.U32 R104, R113, R98, R102 ;  /* 0x0000006271687225 */ /* 0x000fc800078e0066 */
[----:B------:R-:W-:Y:S01]  /*2690*/  FMUL R56, R15, R90 ;  /* 0x0000005a0f387220 */ /* 0x000fe20000400000 */
[----:B------:R-:W-:Y:S01]  /*26a0*/  IMAD.IADD R109, R109, 0x1, R105 ;  /* 0x000000016d6d7824 */ /* 0x000fe200078e0269 */
[----:B------:R-:W-:Y:S02]  /*26b0*/  IADD3 R15, P2, R20, R104, RZ ;  /* 0x00000068140f7210 */ /* 0x000fe40007f5e0ff */
[----:B------:R-:W-:-:S03]  /*26c0*/  FFMA R57, R57, R88, R56 ;  /* 0x0000005839397223 */ /* 0x000fc60000000038 */
[----:B------:R-:W-:Y:S01]  /*26d0*/  IMAD.X R100, R109, 0x1, R93, P2 ;  /* 0x000000016d647824 */ /* 0x000fe200010e065d */
[C---:B------:R-:W-:Y:S02]  /*26e0*/  LEA R56, P2, R15.reuse, R10, 0x1 ;  /* 0x0000000a0f387211 */ /* 0x040fe400078408ff */
[----:B------:R-:W-:Y:S02]  /*26f0*/  F2FP.BF16.F32.PACK_AB R101, RZ, R57 ;  /* 0x00000039ff65723e */ /* 0x000fe400000010ff */
[----:B------:R-:W-:Y:S02]  /*2700*/  LEA.HI.X R57, R15, R11, R100, 0x1, P2 ;  /* 0x0000000b0f397211 */ /* 0x000fe400010f0c64 */
[----:B------:R-:W-:Y:S01]  /*2710*/  PRMT R15, R5, 0x7610, R15 ;  /* 0x00007610050f7816 */ /* 0x000fe2000000000f */
[----:B------:R0:W-:Y:S05]  /*2720*/  @P1 STG.E.U16 desc[UR36][R94.64+0x2], R101 ;  /* 0x000002655e001986 */ /* 0x0001ea000c101524 */
[----:B------:R2:W3:Y:S01]  /*2730*/  @P0 LDG.E.LTC128B.U16 R15, desc[UR36][R56.64] ;  /* 0x00000024380f0981 */ /* 0x0004e2000c1e1520 */
[----:B------:R-:W-:Y:S01]  /*2740*/  IADD3 R104, P1, R6, R104, RZ ;  /* 0x0000006806687210 */ /* 0x000fe20007f3e0ff */
[----:B------:R-:W-:Y:S01]  /*2750*/  BSSY B1, `(.L_x_38) ;  /* 0x0000012000017945 */ /* 0x000fe20003800000 */
[----:B------:R-:W-:-:S03]  /*2760*/  SHF.L.U64.HI R111, R12, 0x4, R13 ;  /* 0x000000040c6f7819 */ /* 0x000fc6000001020d */
[----:B------:R-:W-:Y:S01]  /*2770*/  IMAD.X R105, R7, 0x1, R109, P1 ;  /* 0x0000000107697824 */ /* 0x000fe200008e066d */
[----:B------:R-:W-:Y:S01]  /*2780*/  ISETP.GT.AND P1, PT, R3, 0x8, P4 ;  /* 0x000000080300780c */ /* 0x000fe20002724270 */
[----:B------:R-:W-:Y:S02]  /*2790*/  IMAD.SHL.U32 R109, R12, 0x10, RZ ;  /* 0x000000100c6d7824 */ /* 0x000fe400078e00ff */
[----:B------:R-:W-:-:S03]  /*27a0*/  IMAD.WIDE.U32 R104, R89, R14, R104 ;  /* 0x0000000e59687225 */ /* 0x000fc600078e0068 */
[----:B------:R-:W-:Y:S02]  /*27b0*/  IADD3 R100, P2, R109, R94, RZ ;  /* 0x0000005e6d647210 */ /* 0x000fe40007f5e0ff */
[----:B--2---:R-:W-:-:S03]  /*27c0*/  LEA R56, P3, R104, R10, 0x1 ;  /* 0x0000000a68387211 */ /* 0x004fc600078608ff */
[----:B0-----:R-:W-:Y:S02]  /*27d0*/  IMAD.X R101, R111, 0x1, R95, P2 ;  /* 0x000000016f657824 */ /* 0x001fe400010e065f */
[----:B---3--:R-:W-:-:S04]  /*27e0*/  IMAD.U32 R5, R15, 0x10000, RZ ;  /* 0x000100000f057824 */ /* 0x008fc800078e00ff */
[----:B------:R-:W-:-:S04]  /*27f0*/  FMUL R5, R5, R90 ;  /* 0x0000005a05057220 */ /* 0x000fc80000400000 */
[----:B------:R-:W-:Y:S01]  /*2800*/  FFMA R5, R58, R88, R5 ;  /* 0x000000583a057223 */ /* 0x000fe20000000005 */
[----:B------:R-:W-:-:S04]  /*2810*/  IMAD.IADD R58, R91, 0x1, R105 ;  /* 0x000000015b3a7824 */ /* 0x000fc800078e0269 */
[----:B------:R-:W-:Y:S02]  /*2820*/  F2FP.BF16.F32.PACK_AB R5, RZ, R5 ;  /* 0x00000005ff05723e */ /* 0x000fe400000010ff */
[----:B------:R-:W-:-:S03]  /*2830*/  LEA.HI.X R57, R104, R11, R58, 0x1, P3 ;  /* 0x0000000b68397211 */ /* 0x000fc600018f0c3a */
[----:B------:R0:W-:Y:S01]  /*2840*/  @P0 STG.E.U16 desc[UR36][R100.64], R5 ;  /* 0x0000000564000986 */ /* 0x0001e2000c101524 */
[----:B------:R-:W-:Y:S05]  /*2850*/  @!P1 BRA `(.L_x_39) ;  /* 0x0000000000049947 */ /* 0x000fea0003800000 */
[----:B------:R2:W5:Y:S02]  /*2860*/  LDG.E.LTC128B.U16 R15, desc[UR36][R56.64+0x2] ;  /* 0x00000224380f7981 */ /* 0x000564000c1e1520 */
.L_x_39:
[----:B------:R-:W-:Y:S05]  /*2870*/  BSYNC B1 ;  /* 0x0000000000017941 */ /* 0x000fea0003800000 */
.L_x_38:
[C---:B0----5:R-:W-:Y:S01]  /*2880*/  IMAD.U32 R5, R15.reuse, 0x10000, RZ ;  /* 0x000100000f057824 */ /* 0x061fe200078e00ff */
[----:B------:R-:W-:Y:S01]  /*2890*/  ISETP.GT.AND P4, PT, R4, 0x8, PT ;  /* 0x000000080400780c */ /* 0x000fe20003f84270 */
[----:B------:R-:W-:Y:S01]  /*28a0*/  BSSY B1, `(.L_x_40) ;  /* 0x000000d000017945 */ /* 0x000fe20003800000 */
[----:B------:R-:W-:Y:S01]  /*28b0*/  PRMT R104, R15, 0x7610, R104 ;  /* 0x000076100f687816 */ /* 0x000fe20000000068 */
[----:B------:R-:W-:Y:S01]  /*28c0*/  FMUL R58, R5, R90 ;  /* 0x0000005a053a7220 */ /* 0x000fe20000400000 */
[----:B------:R-:W-:Y:S02]  /*28d0*/  ISETP.GT.AND P0, PT, R3, RZ, P4 ;  /* 0x000000ff0300720c */ /* 0x000fe40002704270 */
[----:B------:R-:W-:Y:S01]  /*28e0*/  P2R R108, PR, RZ, 0x10 ;  /* 0x00000010ff6c7803 */ /* 0x000fe20000000000 */
[----:B------:R-:W-:Y:S01]  /*28f0*/  FFMA R58, R59, R88, R58 ;  /* 0x000000583b3a7223 */ /* 0x000fe2000000003a */
[----:B------:R-:W-:-:S04]  /*2900*/  IMAD.MOV.U32 R59, RZ, RZ, R101 ;  /* 0x000000ffff3b7224 */ /* 0x000fc800078e0065 */
[----:B------:R-:W-:-:S04]  /*2910*/  F2FP.BF16.F32.PACK_AB R58, RZ, R58 ;  /* 0x0000003aff3a723e */ /* 0x000fc800000010ff */
[----:B------:R-:W-:Y:S01]  /*2920*/  PRMT R5, R58, 0x7610, R5 ;  /* 0x000076103a057816 */ /* 0x000fe20000000005 */
[----:B------:R-:W-:-:S05]  /*2930*/  IMAD.MOV.U32 R58, RZ, RZ, R100 ;  /* 0x000000ffff3a7224 */ /* 0x000fca00078e0064 */
[----:B------:R0:W-:Y:S01]  /*2940*/  @P1 STG.E.U16 desc[UR36][R58.64+0x2], R5 ;  /* 0x000002053a001986 */ /* 0x0001e2000c101524 */
[----:B------:R-:W-:Y:S05]  /*2950*/  @!P0 BRA `(.L_x_41) ;  /* 0x0000000000048947 */ /* 0x000fea0003800000 */
[----:B------:R3:W5:Y:S02]  /*2960*/  LDG.E.LTC128B.U16 R104, desc[UR36][R8.64+0x10] ;  /* 0x0000102408687981 */ /* 0x000764000c1e1520 */
.L_x_41:
[----:B------:R-:W-:Y:S05]  /*2970*/  BSYNC B1 ;  /* 0x0000000000017941 */ /* 0x000fea0003800000 */
.L_x_40:
[----:B-----5:R-:W-:Y:S01]  /*2980*/  IMAD.U32 R15, R104, 0x10000, RZ ;  /* 0x00010000680f7824 */ /* 0x020fe200078e00ff */
[----:B------:R-:W-:Y:S01]  /*2990*/  ISETP.GT.AND P3, PT, R4, 0x9, PT ;  /* 0x000000090400780c */ /* 0x000fe20003f64270 */
[C---:B0-----:R-:W-:Y:S01]  /*29a0*/  IMAD.SHL.U32 R5, R12.reuse, 0x100, RZ ;  /* 0x000001000c057824 */ /* 0x041fe200078e00ff */
[----:B------:R-:W-:Y:S01]  /*29b0*/  BSSY B1, `(.L_x_42) ;  /* 0x000000c000017945 */ /* 0x000fe20003800000 */
[----:B------:R-:W-:Y:S01]  /*29c0*/  FMUL R105, R15, R90 ;  /* 0x0000005a0f697220 */ /* 0x000fe20000400000 */
[----:B------:R-:W-:Y:S02]  /*29d0*/  SHF.L.U64.HI R15, R12, 0x8, R13 ;  /* 0x000000080c0f7819 */ /* 0x000fe4000001020d */
[----:B------:R-:W-:Y:S01]  /*29e0*/  IADD3 R12, P1, P2, R5, R94, R109 ;  /* 0x0000005e050c7210 */ /* 0x000fe20007a3e06d */
[----:B------:R-:W-:Y:S01]  /*29f0*/  FFMA R105, R60, R88, R105 ;  /* 0x000000583c697223 */ /* 0x000fe20000000069 */
[----:B------:R-:W-:Y:S02]  /*2a00*/  P2R R109, PR, RZ, 0x8 ;  /* 0x00000008ff6d7803 */ /* 0x000fe40000000000 */
[----:B------:R-:W-:-:S02]  /*2a10*/  IADD3.X R13, R15, R95, R111, P1, P2 ;  /* 0x0000005f0f0d7210 */ /* 0x000fc40000fe446f */
[----:B------:R-:W-:Y:S02]  /*2a20*/  F2FP.BF16.F32.PACK_AB R105, RZ, R105 ;  /* 0x00000069ff69723e */ /* 0x000fe400000010ff */
[----:B------:R-:W-:-:S03]  /*2a30*/  ISETP.GT.AND P1, PT, R3, RZ, P3 ;  /* 0x000000ff0300720c */ /* 0x000fc60001f24270 */
[----:B------:R0:W-:Y:S10]  /*2a40*/  @P0 STG.E.U16 desc[UR36][R94.64+0x10], R105 ;  /* 0x000010695e000986 */ /* 0x0001f4000c101524 */
[----:B------:R-:W-:Y:S05]  /*2a50*/  @!P1 BRA `(.L_x_43) ;  /* 0x0000000000049947 */ /* 0x000fea0003800000 */
[----:B------:R4:W5:Y:S02]  /*2a60*/  LDG.E.LTC128B.U16 R104, desc[UR36][R8.64+0x12] ;  /* 0x0000122408687981 */ /* 0x000964000c1e1520 */
.L_x_43:
[----:B------:R-:W-:Y:S05]  /*2a70*/  BSYNC B1 ;  /* 0x0000000000017941 */ /* 0x000fea0003800000 */
.L_x_42:
[----:B0----5:R-:W-:Y:S01]  /*2a80*/  IMAD.U32 R105, R104, 0x10000, RZ ;  /* 0x0001000068697824 */ /* 0x021fe200078e00ff */
[----:B------:R-:W-:Y:S01]  /*2a90*/  ISETP.GT.AND P0, PT, R3, 0x8, P4 ;  /* 0x000000080300780c */ /* 0x000fe20002704270 */
[----:B------:R-:W-:Y:S02]  /*2aa0*/  BSSY B1, `(.L_x_44) ;  /* 0x000000a000017945 */ /* 0x000fe40003800000 */
[----:B------:R-:W-:-:S04]  /*2ab0*/  FMUL R60, R105, R90 ;  /* 0x0000005a693c7220 */ /* 0x000fc80000400000 */
[----:B------:R-:W-:Y:S01]  /*2ac0*/  FFMA R60, R61, R88, R60 ;  /* 0x000000583d3c7223 */ /* 0x000fe2000000003c */
[----:B------:R-:W-:-:S04]  /*2ad0*/  @P1 IMAD.MOV.U32 R61, RZ, RZ, R95 ;  /* 0x000000ffff3d1224 */ /* 0x000fc800078e005f */
[----:B------:R-:W-:-:S04]  /*2ae0*/  F2FP.BF16.F32.PACK_AB R60, RZ, R60 ;  /* 0x0000003cff3c723e */ /* 0x000fc800000010ff */
[----:B------:R-:W-:Y:S01]  /*2af0*/  PRMT R105, R60, 0x7610, R105 ;  /* 0x000076103c697816 */ /* 0x000fe20000000069 */
[----:B------:R-:W-:-:S05]  /*2b00*/  @P1 IMAD.MOV.U32 R60, RZ, RZ, R94 ;  /* 0x000000ffff3c1224 */ /* 0x000fca00078e005e */
[----:B------:R0:W-:Y:S01]  /*2b10*/  @P1 STG.E.U16 desc[UR36][R60.64+0x12], R105 ;  /* 0x000012693c001986 */ /* 0x0001e2000c101524 */
[----:B------:R-:W-:Y:S05]  /*2b20*/  @!P0 BRA `(.L_x_45) ;  /* 0x0000000000048947 */ /* 0x000fea0003800000 */
[----:B------:R0:W5:Y:S02]  /*2b30*/  LDG.E.LTC128B.U16 R104, desc[UR36][R56.64+0x10] ;  /* 0x0000102438687981 */ /* 0x000164000c1e1520 */
.L_x_45:
[----:B------:R-:W-:Y:S05]  /*2b40*/  BSYNC B1 ;  /* 0x0000000000017941 */ /* 0x000fea0003800000 */
.L_x_44:
[----:B0----5:R-:W-:Y:S01]  /*2b50*/  IMAD.U32 R61, R104, 0x10000, RZ ;  /* 0x00010000683d7824 */ /* 0x021fe200078e00ff */
[----:B------:R-:W-:Y:S01]  /*2b60*/  ISETP.GT.AND P1, PT, R3, 0x8, P3 ;  /* 0x000000080300780c */ /* 0x000fe20001f24270 */
[----:B------:R-:W-:Y:S02]  /*2b70*/  BSSY B1, `(.L_x_46) ;  /* 0x0000007000017945 */ /* 0x000fe40003800000 */
[----:B------:R-:W-:-:S04]  /*2b80*/  FMUL R61, R61, R90 ;  /* 0x0000005a3d3d7220 */ /* 0x000fc80000400000 */
[----:B------:R-:W-:-:S05]  /*2b90*/  FFMA R61, R62, R88, R61 ;  /* 0x000000583e3d7223 */ /* 0x000fca000000003d */
[----:B------:R-:W-:-:S05]  /*2ba0*/  F2FP.BF16.F32.PACK_AB R61, RZ, R61 ;  /* 0x0000003dff3d723e */ /* 0x000fca00000010ff */
[----:B------:R0:W-:Y:S01]  /*2bb0*/  @P0 STG.E.U16 desc[UR36][R58.64+0x10], R61 ;  /* 0x0000103d3a000986 */ /* 0x0001e2000c101524 */
[----:B------:R-:W-:Y:S05]  /*2bc0*/  @!P1 BRA `(.L_x_47) ;  /* 0x0000000000049947 */ /* 0x000fea0003800000 */
[----:B------:R0:W5:Y:S02]  /*2bd0*/  LDG.E.LTC128B.U16 R104, desc[UR36][R56.64+0x12] ;  /* 0x0000122438687981 */ /* 0x000164000c1e1520 */
.L_x_47:
[----:B------:R-:W-:Y:S05]  /*2be0*/  BSYNC B1 ;  /* 0x0000000000017941 */ /* 0x000fea0003800000 */
.L_x_46:
[----:B0----5:R-:W-:Y:S01]  /*2bf0*/  IMAD.U32 R61, R104, 0x10000, RZ ;  /* 0x00010000683d7824 */ /* 0x021fe200078e00ff */
[----:B------:R-:W-:Y:S01]  /*2c00*/  IADD3 R113, P0, R113, 0x80, RZ ;  /* 0x0000008071717810 */ /* 0x000fe20007f1e0ff */
[----:B------:R-:W-:Y:S01]  /*2c10*/  BSSY B1, `(.L_x_48) ;  /* 0x000000b000017945 */ /* 0x000fe20003800000 */
[----:B------:R-:W-:Y:S01]  /*2c20*/  ISETP.GT.AND P2, PT, R4, 0x10, PT ;  /* 0x000000100400780c */ /* 0x000fe20003f44270 */
[----:B------:R-:W-:Y:S02]  /*2c30*/  FMUL R60, R61, R90 ;  /* 0x0000005a3d3c7220 */ /* 0x000fe40000400000 */
[----:B------:R-:W-:Y:S01]  /*2c40*/  IMAD.X R97, RZ, RZ, R97, P0 ;  /* 0x000000ffff617224 */ /* 0x000fe200000e0661 */
[----:B------:R-:W-:Y:S01]  /*2c50*/  ISETP.GT.AND P0, PT, R3, RZ, P2 ;  /* 0x000000ff0300720c */ /* 0x000fe20001704270 */
[----:B------:R-:W-:Y:S01]  /*2c60*/  FFMA R60, R63, R88, R60 ;  /* 0x000000583f3c7223 */ /* 0x000fe2000000003c */
[----:B------:R-:W-:-:S04]  /*2c70*/  P2R R105, PR, RZ, 0x4 ;  /* 0x00000004ff697803 */ /* 0x000fc80000000000 */
[----:B------:R-:W-:-:S05]  /*2c80*/  F2FP.BF16.F32.PACK_AB R60, RZ, R60 ;  /* 0x0000003cff3c723e */ /* 0x000fca00000010ff */
[----:B------:R0:W-:Y:S02]  /*2c90*/  @P1 STG.E.U16 desc[UR36][R58.64+0x12], R60 ;  /* 0x0000123c3a001986 */ /* 0x0001e4000c101524 */
[----:B------:R-:W-:Y:S05]  /*2ca0*/  @!P0 BRA `(.L_x_49) ;  /* 0x0000000000048947 */ /* 0x000fea0003800000 */
[----:B------:R0:W5:Y:S02]  /*2cb0*/  LDG.E.LTC128B.U16 R104, desc[UR36][R8.64+0x20] ;  /* 0x0000202408687981 */ /* 0x000164000c1e1520 */
.L_x_49:
[----:B------:R-:W-:Y:S05]  /*2cc0*/  BSYNC B1 ;  /* 0x0000000000017941 */ /* 0x000fea0003800000 */
.L_x_48:
[----:B-----5:R-:W-:Y:S01]  /*2cd0*/  IMAD.U32 R21, R104, 0x10000, RZ ;  /* 0x0001000068157824 */ /* 0x020fe200078e00ff */
[----:B------:R-:W-:Y:S01]  /*2ce0*/  ISETP.GT.AND P1, PT, R4, 0x11, PT ;  /* 0x000000110400780c */ /* 0x000fe20003f24270 */
[----:B0-----:R-:W-:Y:S01]  /*2cf0*/  IMAD R60, R97, R98, RZ ;  /* 0x00000062613c7224 */ /* 0x001fe200078e02ff */
[----:B------:R-:W-:Y:S01]  /*2d00*/  BSSY B1, `(.L_x_50) ;  /* 0x0000021000017945 */ /* 0x000fe20003800000 */
[----:B------:R-:W-:Y:S01]  /*2d10*/  FMUL R21, R21, R90 ;  /* 0x0000005a15157220 */ /* 0x000fe20000400000 */
[----:B------:R-:W-:-:S04]  /*2d20*/  IMAD.WIDE.U32 R62, R113, R98, R6 ;  /* 0x00000062713e7225 */ /* 0x000fc800078e0006 */
[----:B------:R-:W-:Y:S01]  /*2d30*/  FFMA R21, R64, R88, R21 ;  /* 0x0000005840157223 */ /* 0x000fe20000000015 */
[C---:B------:R-:W-:Y:S02]  /*2d40*/  IMAD R111, R113.reuse, R99, R60 ;  /* 0x00000063716f7224 */ /* 0x040fe400078e023c */
[----:B------:R-:W-:Y:S02]  /*2d50*/  IMAD.WIDE.U32 R60, R113, R98, R92 ;  /* 0x00000062713c7225 */ /* 0x000fe400078e005c */
[----:B------:R-:W-:Y:S02]  /*2d60*/  F2FP.BF16.F32.PACK_AB R21, RZ, R21 ;  /* 0x00000015ff15723e */ /* 0x000fe400000010ff */
[----:B------:R-:W-:Y:S02]  /*2d70*/  IMAD.IADD R63, R111, 0x1, R63 ;  /* 0x000000016f3f7824 */ /* 0x000fe400078e023f */
[----:B------:R-:W-:Y:S01]  /*2d80*/  PRMT R97, R21, 0x7610, R97 ;  /* 0x0000761015617816 */ /* 0x000fe20000000061 */
[----:B------:R-:W-:-:S02]  /*2d90*/  IMAD.IADD R21, R61, 0x1, R111 ;  /* 0x000000013d157824 */ /* 0x000fc400078e026f */
[----:B------:R-:W-:Y:S02]  /*2da0*/  IMAD.WIDE.U32 R98, R113, R98, R102 ;  /* 0x0000006271627225 */ /* 0x000fe400078e0066 */
[----:B------:R0:W-:Y:S02]  /*2db0*/  @P0 STG.E.U16 desc[UR36][R94.64+0x20], R97 ;  /* 0x000020615e000986 */ /* 0x0001e4000c101524 */
[----:B------:R-:W-:Y:S02]  /*2dc0*/  IMAD.IADD R111, R111, 0x1, R99 ;  /* 0x000000016f6f7824 */ /* 0x000fe400078e0263 */
[----:B0-----:R-:W-:Y:S01]  /*2dd0*/  IMAD.WIDE.U32 R96, R89, R14, R62 ;  /* 0x0000000e59607225 */ /* 0x001fe200078e003e */
[----:B------:R-:W-:-:S04]  /*2de0*/  LEA R62, P0, R60, R10, 0x1 ;  /* 0x0000000a3c3e7211 */ /* 0x000fc800078008ff */
[----:B------:R-:W-:Y:S01]  /*2df0*/  LEA.HI.X R63, R60, R11, R21, 0x1, P0 ;  /* 0x0000000b3c3f7211 */ /* 0x000fe200000f0c15 */
[----:B------:R-:W-:Y:S01]  /*2e00*/  IMAD.IADD R21, R91, 0x1, R97 ;  /* 0x000000015b157824 */ /* 0x000fe200078e0261 */
[----:B------:R-:W-:-:S04]  /*2e10*/  LEA R60, P0, R96, R10, 0x1 ;  /* 0x0000000a603c7211 */ /* 0x000fc800078008ff */
[----:B------:R-:W-:Y:S02]  /*2e20*/  LEA.HI.X R61, R96, R11, R21, 0x1, P0 ;  /* 0x0000000b603d7211 */ /* 0x000fe400000f0c15 */
[----:B------:R-:W-:-:S05]  /*2e30*/  IADD3 R64, P0, R20, R98, RZ ;  /* 0x0000006214407210 */ /* 0x000fca0007f1e0ff */
[----:B------:R-:W-:Y:S01]  /*2e40*/  IMAD.X R92, R111, 0x1, R93, P0 ;  /* 0x000000016f5c7824 */ /* 0x000fe200000e065d */
[----:B------:R-:W-:-:S05]  /*2e50*/  IADD3 R20, P0, R6, R98, RZ ;  /* 0x0000006206147210 */ /* 0x000fca0007f1e0ff */
[----:B------:R-:W-:Y:S01]  /*2e60*/  IMAD.X R21, R7, 0x1, R111, P0 ;  /* 0x0000000107157824 */ /* 0x000fe200000e066f */
[----:B------:R-:W-:Y:S01]  /*2e70*/  LEA R6, P0, R64, R10, 0x1 ;  /* 0x0000000a40067211 */ /* 0x000fe200078008ff */
[----:B------:R-:W-:-:S03]  /*2e80*/  IMAD.WIDE.U32 R20, R89, R14, R20 ;  /* 0x0000000e59147225 */ /* 0x000fc600078e0014 */
[----:B------:R-:W-:Y:S02]  /*2e90*/  LEA.HI.X R7, R64, R11, R92, 0x1, P0 ;  /* 0x0000000b40077211 */ /* 0x000fe400000f0c5c */
[----:B------:R-:W-:Y:S01]  /*2ea0*/  P2R R89, PR, RZ, 0x2 ;  /* 0x00000002ff597803 */ /* 0x000fe20000000000 */
[----:B------:R-:W-:Y:S01]  /*2eb0*/  IMAD.IADD R91, R91, 0x1, R21 ;  /* 0x000000015b5b7824 */ /* 0x000fe200078e0215 */
[----:B------:R-:W-:-:S04]  /*2ec0*/  LEA R10, P0, R20, R10, 0x1 ;  /* 0x0000000a140a7211 */ /* 0x000fc800078008ff */
[----:B------:R-:W-:Y:S02]  /*2ed0*/  LEA.HI.X R11, R20, R11, R91, 0x1, P0 ;  /* 0x0000000b140b7211 */ /* 0x000fe400000f0c5b */
[----:B------:R-:W-:-:S13]  /*2ee0*/  ISETP.GT.AND P0, PT, R3, RZ, P1 ;  /* 0x000000ff0300720c */ /* 0x000fda0000f04270 */
[----:B------:R-:W-:Y:S05]  /*2ef0*/  @!P0 BRA `(.L_x_51) ;  /* 0x0000000000048947 */ /* 0x000fea0003800000 */
[----:B------:R0:W5:Y:S02]  /*2f00*/  LDG.E.LTC128B.U16 R104, desc[UR36][R8.64+0x22] ;  /* 0x0000222408687981 */ /* 0x000164000c1e1520 */
.L_x_51:
[----:B------:R-:W-:Y:S05]  /*2f10*/  BSYNC B1 ;  /* 0x0000000000017941 */ /* 0x000fea0003800000 */
.L_x_50:
[----:B-----5:R-:W-:Y:S01]  /*2f20*/  IMAD.U32 R21, R104, 0x10000, RZ ;  /* 0x0001000068157824 */ /* 0x020fe200078e00ff */
[----:B------:R-:W-:Y:S01]  /*2f30*/  BSSY B1, `(.L_x_52) ;  /* 0x000000a000017945 */ /* 0x000fe20003800000 */
[----:B------:R-:W-:Y:S02]  /*2f40*/  @P0 IMAD.MOV.U32 R20, RZ, RZ, R94 ;  /* 0x000000ffff140224 */ /* 0x000fe400078e005e */
[----:B------:R-:W-:Y:S01]  /*2f50*/  FMUL R14, R21, R90 ;  /* 0x0000005a150e7220 */ /* 0x000fe20000400000 */
[----:B------:R-:W-:-:S03]  /*2f60*/  @P0 IMAD.MOV.U32 R21, RZ, RZ, R95 ;  /* 0x000000ffff150224 */ /* 0x000fc600078e005f */
[----:B------:R-:W-:-:S05]  /*2f70*/  FFMA R14, R65, R88, R14 ;  /* 0x00000058410e7223 */ /* 0x000fca000000000e */
[----:B------:R-:W-:-:S05]  /*2f80*/  F2FP.BF16.F32.PACK_AB R14, RZ, R14 ;  /* 0x0000000eff0e723e */ /* 0x000fca00000010ff */
[----:B------:R0:W-:Y:S01]  /*2f90*/  @P0 STG.E.U16 desc[UR36][R20.64+0x22], R14 ;  /* 0x0000220e14000986 */ /* 0x0001e2000c101524 */
[----:B------:R-:W-:-:S13]  /*2fa0*/  ISETP.GT.AND P0, PT, R3, 0x8, P2 ;  /* 0x000000080300780c */ /* 0x000fda0001704270 */
[----:B0-----:R-:W-:Y:S05]  /*2fb0*/  @!P0 BRA `(.L_x_53) ;  /* 0x0000000000048947 */ /* 0x001fea0003800000 */
[----:B------:R0:W5:Y:S02]  /*2fc0*/  LDG.E.LTC128B.U16 R104, desc[UR36][R56.64+0x20] ;  /* 0x0000202438687981 */ /* 0x000164000c1e1520 */
.L_x_53:
[----:B------:R-:W-:Y:S05]  /*2fd0*/  BSYNC B1 ;  /* 0x0000000000017941 */ /* 0x000fea0003800000 */
.L_x_52:
[----:B-----5:R-:W-:Y:S01]  /*2fe0*/  IMAD.U32 R21, R104, 0x10000, RZ ;  /* 0x0001000068157824 */ /* 0x020fe200078e00ff */
[----:B------:R-:W-:Y:S03]  /*2ff0*/  BSSY B1, `(.L_x_54) ;  /* 0x0000008000017945 */ /* 0x000fe60003800000 */
[----:B------:R-:W-:-:S04]  /*3000*/  FMUL R21, R21, R90 ;  /* 0x0000005a15157220 */ /* 0x000fc80000400000 */
[----:B------:R-:W-:-:S05]  /*3010*/  FFMA R21, R66, R88, R21 ;  /* 0x0000005842157223 */ /* 0x000fca0000000015 */
[----:B------:R-:W-:-:S05]  /*3020*/  F2FP.BF16.F32.PACK_AB R21, RZ, R21 ;  /* 0x00000015ff15723e */ /* 0x000fca00000010ff */
[----:B------:R0:W-:Y:S01]  /*3030*/  @P0 STG.E.U16 desc[UR36][R58.64+0x20], R21 ;  /* 0x000020153a000986 */ /* 0x0001e2000c101524 */
[----:B------:R-:W-:-:S13]  /*3040*/  ISETP.GT.AND P0, PT, R3, 0x8, P1 ;  /* 0x000000080300780c */ /* 0x000fda0000f04270 */
[----:B0-----:R-:W-:Y:S05]  /*3050*/  @!P0 BRA `(.L_x_55) ;  /* 0x0000000000048947 */ /* 0x001fea0003800000 */
[----:B------:R0:W5:Y:S02]  /*3060*/  LDG.E.LTC128B.U16 R104, desc[UR36][R56.64+0x22] ;  /* 0x0000222438687981 */ /* 0x000164000c1e1520 */
.L_x_55:
[----:B------:R-:W-:Y:S05]  /*3070*/  BSYNC B1 ;  /* 0x0000000000017941 */ /* 0x000fea0003800000 */
.L_x_54:
[----:B-----5:R-:W-:Y:S01]  /*3080*/  IMAD.U32 R21, R104, 0x10000, RZ ;  /* 0x0001000068157824 */ /* 0x020fe200078e00ff */
[----:B------:R-:W-:Y:S01]  /*3090*/  ISETP.GT.AND P2, PT, R4, 0x18, PT ;  /* 0x000000180400780c */ /* 0x000fe20003f44270 */
[----:B------:R-:W-:Y:S02]  /*30a0*/  BSSY B1, `(.L_x_56) ;  /* 0x0000009000017945 */ /* 0x000fe40003800000 */
[----:B------:R-:W-:Y:S01]  /*30b0*/  FMUL R14, R21, R90 ;  /* 0x0000005a150e7220 */ /* 0x000fe20000400000 */
[----:B------:R-:W-:-:S03]  /*30c0*/  P2R R91, PR, RZ, 0x4 ;  /* 0x00000004ff5b7803 */ /* 0x000fc60000000000 */
[----:B------:R-:W-:-:S05]  /*30d0*/  FFMA R14, R67, R88, R14 ;  /* 0x00000058430e7223 */ /* 0x000fca000000000e */
[----:B------:R-:W-:-:S05]  /*30e0*/  F2FP.BF16.F32.PACK_AB R14, RZ, R14 ;  /* 0x0000000eff0e723e */ /* 0x000fca00000010ff */
[----:B------:R0:W-:Y:S01]  /*30f0*/  @P0 STG.E.U16 desc[UR36][R58.64+0x22], R14 ;  /* 0x0000220e3a000986 */ /* 0x0001e2000c101524 */
[----:B------:R-:W-:-:S13]  /*3100*/  ISETP.GT.AND P0, PT, R3, RZ, P2 ;  /* 0x000000ff0300720c */ /* 0x000fda0001704270 */
[----:B0-----:R-:W-:Y:S05]  /*3110*/  @!P0 BRA `(.L_x_57) ;  /* 0x0000000000048947 */ /* 0x001fea0003800000 */
[----:B------:R0:W5:Y:S02]  /*3120*/  LDG.E.LTC128B.U16 R104, desc[UR36][R8.64+0x30] ;  /* 0x0000302408687981 */ /* 0x000164000c1e1520 */
.L_x_57:
[----:B------:R-:W-:Y:S05]  /*3130*/  BSYNC B1 ;  /* 0x0000000000017941 */ /* 0x000fea0003800000 */
.L_x_56:
[----:B-----5:R-:W-:Y:S01]  /*3140*/  IMAD.U32 R21, R104, 0x10000, RZ ;  /* 0x0001000068157824 */ /* 0x020fe200078e00ff */
[----:B------:R-:W-:Y:S01]  /*3150*/  ISETP.GT.AND P1, PT, R4, 0x19, PT ;  /* 0x000000190400780c */ /* 0x000fe20003f24270 */
[----:B------:R-:W-:Y:S01]  /*3160*/  @P0 IMAD.MOV.U32 R20, RZ, RZ, R94 ;  /* 0x000000ffff140224 */ /* 0x000fe200078e005e */
[----:B------:R-:W-:Y:S01]  /*3170*/  BSSY B1, `(.L_x_58) ;  /* 0x000000b000017945 */ /* 0x000fe20003800000 */
[----:B------:R-:W-:-:S04]  /*3180*/  FMUL R21, R21, R90 ;  /* 0x0000005a15157220 */ /* 0x000fc80000400000 */
[----:B------:R-:W-:Y:S01]  /*3190*/  FFMA R21, R68, R88, R21 ;  /* 0x0000005844157223 */ /* 0x000fe20000000015 */
[----:B------:R-:W-:-:S04]  /*31a0*/  P2R R68, PR, RZ, 0x2 ;  /* 0x00000002ff447803 */ /* 0x000fc80000000000 */
[----:B------:R-:W-:-:S04]  /*31b0*/  F2FP.BF16.F32.PACK_AB R21, RZ, R21 ;  /* 0x00000015ff15723e */ /* 0x000fc800000010ff */
[----:B------:R-:W-:Y:S01]  /*31c0*/  PRMT R14, R21, 0x7610, R14 ;  /* 0x00007610150e7816 */ /* 0x000fe2000000000e */
[----:B------:R-:W-:-:S05]  /*31d0*/  @P0 IMAD.MOV.U32 R21, RZ, RZ, R95 ;  /* 0x000000ffff150224 */ /* 0x000fca00078e005f */
[----:B------:R0:W-:Y:S01]  /*31e0*/  @P0 STG.E.U16 desc[UR36][R20.64+0x30], R14 ;  /* 0x0000300e14000986 */ /* 0x0001e2000c101524 */
[----:B------:R-:W-:-:S13]  /*31f0*/  ISETP.GT.AND P0, PT, R3, RZ, P1 ;  /* 0x000000ff0300720c */ /* 0x000fda0000f04270 */
[----:B0-----:R-:W-:Y:S05]  /*3200*/  @!P0 BRA `(.L_x_59) ;  /* 0x0000000000048947 */ /* 0x001fea0003800000 */
[----:B------:R0:W5:Y:S02]  /*3210*/  LDG.E.LTC128B.U16 R104, desc[UR36][R8.64+0x32] ;  /* 0x0000322408687981 */ /* 0x000164000c1e1520 */
.L_x_59:
[----:B------:R-:W-:Y:S05]  /*3220*/  BSYNC B1 ;  /* 0x0000000000017941 */ /* 0x000fea0003800000 */
.L_x_58:
        /* <DEDUP_REMOVED lines=11> */
.L_x_61:
[----:B------:R-:W-:Y:S05]  /*32e0*/  BSYNC B1 ;  /* 0x0000000000017941 */ /* 0x000fea0003800000 */
.L_x_60:
        /* <DEDUP_REMOVED lines=9> */
.L_x_63:
[----:B------:R-:W-:Y:S05]  /*3380*/  BSYNC B1 ;  /* 0x0000000000017941 */ /* 0x000fea0003800000 */
.L_x_62:
        /* <DEDUP_REMOVED lines=11> */
.L_x_65:
[----:B------:R-:W-:Y:S05]  /*3440*/  BSYNC B1 ;  /* 0x0000000000017941 */ /* 0x000fea0003800000 */
.L_x_64:
[----:B-----5:R-:W-:Y:S01]  /*3450*/  IMAD.U32 R21, R104, 0x10000, RZ ;  /* 0x0001000068157824 */ /* 0x020fe200078e00ff */
[----:B------:R-:W-:Y:S01]  /*3460*/  ISETP.GT.AND P1, PT, R4, 0x21, PT ;  /* 0x000000210400780c */ /* 0x000fe20003f24270 */
[----:B------:R-:W-:Y:S01]  /*3470*/  @P0 IMAD.MOV.U32 R20, RZ, RZ, R94 ;  /* 0x000000ffff140224 */ /* 0x000fe200078e005e */
[----:B------:R-:W-:Y:S01]  /*3480*/  BSSY B1, `(.L_x_66) ;  /* 0x000000b000017945 */ /* 0x000fe20003800000 */
[----:B------:R-:W-:Y:S01]  /*3490*/  FMUL R21, R21, R90 ;  /* 0x0000005a15157220 */ /* 0x000fe20000400000 */
[----:B------:R-:W-:-:S03]  /*34a0*/  P2R R70, PR, RZ, 0x2 ;  /* 0x00000002ff467803 */ /* 0x000fc60000000000 */
[----:B------:R-:W-:-:S05]  /*34b0*/  FFMA R21, R72, R88, R21 ;  /* 0x0000005848157223 */ /* 0x000fca0000000015 */
[----:B------:R-:W-:-:S04]  /*34c0*/  F2FP.BF16.F32.PACK_AB R21, RZ, R21 ;  /* 0x00000015ff15723e */ /* 0x000fc800000010ff */
[----:B------:R-:W-:Y:S01]  /*34d0*/  PRMT R14, R21, 0x7610, R14 ;  /* 0x00007610150e7816 */ /* 0x000fe2000000000e */
[----:B------:R-:W-:-:S05]  /*34e0*/  @P0 IMAD.MOV.U32 R21, RZ, RZ, R95 ;  /* 0x000000ffff150224 */ /* 0x000fca00078e005f */
[----:B------:R0:W-:Y:S01]  /*34f0*/  @P0 STG.E.U16 desc[UR36][R20.64+0x40], R14 ;  /* 0x0000400e14000986 */ /* 0x0001e2000c101524 */
[----:B------:R-:W-:-:S13]  /*3500*/  ISETP.GT.AND P0, PT, R3, RZ, P1 ;  /* 0x000000ff0300720c */ /* 0x000fda0000f04270 */
[----:B0-----:R-:W-:Y:S05]  /*3510*/  @!P0 BRA `(.L_x_67) ;  /* 0x0000000000048947 */ /* 0x001fea0003800000 */
[----:B------:R0:W5:Y:S02]  /*3520*/  LDG.E.LTC128B.U16 R104, desc[UR36][R8.64+0x42] ;  /* 0x0000422408687981 */ /* 0x000164000c1e1520 */
.L_x_67:
[----:B------:R-:W-:Y:S05]  /*3530*/  BSYNC B1 ;  /* 0x0000000000017941 */ /* 0x000fea0003800000 */
.L_x_66:
        /* <DEDUP_REMOVED lines=11> */
.L_x_69:
[----:B------:R-:W-:Y:S05]  /*35f0*/  BSYNC B1 ;  /* 0x0000000000017941 */ /* 0x000fea0003800000 */
.L_x_68:
        /* <DEDUP_REMOVED lines=9> */
.L_x_71:
[----:B------:R-:W-:Y:S05]  /*3690*/  BSYNC B1 ;  /* 0x0000000000017941 */ /* 0x000fea0003800000 */
.L_x_70:
        /* <DEDUP_REMOVED lines=11> */
.L_x_73:
[----:B------:R-:W-:Y:S05]  /*3750*/  BSYNC B1 ;  /* 0x0000000000017941 */ /* 0x000fea0003800000 */
.L_x_72:
[----:B-----5:R-:W-:Y:S01]  /*3760*/  IMAD.U32 R21, R104, 0x10000, RZ ;  /* 0x0001000068157824 */ /* 0x020fe200078e00ff */
[----:B------:R-:W-:Y:S01]  /*3770*/  ISETP.GT.AND P5, PT, R4, 0x29, PT ;  /* 0x000000290400780c */ /* 0x000fe20003fa4270 */
[----:B------:R-:W-:Y:S01]  /*3780*/  @P0 IMAD.MOV.U32 R20, RZ, RZ, R94 ;  /* 0x000000ffff140224 */ /* 0x000fe200078e005e */
[----:B------:R-:W-:Y:S01]  /*3790*/  BSSY B1, `(.L_x_74) ;  /* 0x000000b000017945 */ /* 0x000fe20003800000 */
[----:B------:R-:W-:-:S04]  /*37a0*/  FMUL R21, R21, R90 ;  /* 0x0000005a15157220 */ /* 0x000fc80000400000 */
[----:B------:R-:W-:-:S05]  /*37b0*/  FFMA R21, R76, R88, R21 ;  /* 0x000000584c157223 */ /* 0x000fca0000000015 */
[----:B------:R-:W-:-:S04]  /*37c0*/  F2FP.BF16.F32.PACK_AB R21, RZ, R21 ;  /* 0x00000015ff15723e */ /* 0x000fc800000010ff */
[----:B------:R-:W-:Y:S01]  /*37d0*/  PRMT R14, R21, 0x7610, R14 ;  /* 0x00007610150e7816 */ /* 0x000fe2000000000e */
[----:B------:R-:W-:-:S05]  /*37e0*/  @P0 IMAD.MOV.U32 R21, RZ, RZ, R95 ;  /* 0x000000ffff150224 */ /* 0x000fca00078e005f */
[----:B------:R1:W-:Y:S01]  /*37f0*/  @P0 STG.E.U16 desc[UR36][R20.64+0x50], R14 ;  /* 0x0000500e14000986 */ /* 0x0003e2000c101524 */
[----:B------:R-:W-:Y:S02]  /*3800*/  ISETP.GT.AND P0, PT, R3, RZ, P5 ;  /* 0x000000ff0300720c */ /* 0x000fe40002f04270 */
[----:B-1----:R-:W-:-:S11]  /*3810*/  P2R R14, PR, RZ, 0x20 ;  /* 0x00000020ff0e7803 */ /* 0x002fd60000000000 */
[----:B------:R-:W-:Y:S05]  /*3820*/  @!P0 BRA `(.L_x_75) ;  /* 0x0000000000048947 */ /* 0x000fea0003800000 */
[----:B------:R1:W5:Y:S02]  /*3830*/  LDG.E.LTC128B.U16 R104, desc[UR36][R8.64+0x52] ;  /* 0x0000522408687981 */ /* 0x000364000c1e1520 */
.L_x_75:
[----:B------:R-:W-:Y:S05]  /*3840*/  BSYNC B1 ;  /* 0x0000000000017941 */ /* 0x000fea0003800000 */
.L_x_74:
        /* <DEDUP_REMOVED lines=11> */
.L_x_77:
[----:B------:R-:W-:Y:S05]  /*3900*/  BSYNC B1 ;  /* 0x0000000000017941 */ /* 0x000fea0003800000 */
.L_x_76:
        /* <DEDUP_REMOVED lines=9> */
.L_x_79:
[----:B------:R-:W-:Y:S05]  /*39a0*/  BSYNC B1 ;  /* 0x0000000000017941 */ /* 0x000fea0003800000 */
.L_x_78:
[----:B-----5:R-:W-:Y:S01]  /*39b0*/  IMAD.U32 R21, R104, 0x10000, RZ ;  /* 0x0001000068157824 */ /* 0x020fe200078e00ff */
[----:B------:R-:W-:Y:S01]  /*39c0*/  ISETP.GT.AND P3, PT, R4, 0x30, PT ;  /* 0x000000300400780c */ /* 0x000fe20003f64270 */
[----:B------:R-:W-:Y:S02]  /*39d0*/  BSSY B1, `(.L_x_80) ;  /* 0x0000008000017945 */ /* 0x000fe40003800000 */
[----:B------:R-:W-:-:S04]  /*39e0*/  FMUL R14, R21, R90 ;  /* 0x0000005a150e7220 */ /* 0x000fc80000400000 */
[----:B------:R-:W-:-:S05]  /*39f0*/  FFMA R14, R79, R88, R14 ;  /* 0x000000584f0e7223 */ /* 0x000fca000000000e */
[----:B------:R-:W-:-:S05]  /*3a00*/  F2FP.BF16.F32.PACK_AB R14, RZ, R14 ;  /* 0x0000000eff0e723e */ /* 0x000fca00000010ff */
[----:B------:R0:W-:Y:S01]  /*3a10*/  @P0 STG.E.U16 desc[UR36][R58.64+0x52], R14 ;  /* 0x0000520e3a000986 */ /* 0x0001e2000c101524 */
[----:B------:R-:W-:-:S13]  /*3a20*/  ISETP.GT.AND P0, PT, R3, RZ, P3 ;  /* 0x000000ff0300720c */ /* 0x000fda0001f04270 */
[----:B0-----:R-:W-:Y:S05]  /*3a30*/  @!P0 BRA `(.L_x_81) ;  /* 0x0000000000048947 */ /* 0x001fea0003800000 */
[----:B------:R0:W5:Y:S02]  /*3a40*/  LDG.E.LTC128B.U16 R104, desc[UR36][R8.64+0x60] ;  /* 0x0000602408687981 */ /* 0x000164000c1e1520 */
.L_x_81:
[----:B------:R-:W-:Y:S05]  /*3a50*/  BSYNC B1 ;  /* 0x0000000000017941 */ /* 0x000fea0003800000 */
.L_x_80:
        /* <DEDUP_REMOVED lines=13> */
.L_x_83:
[----:B------:R-:W-:Y:S05]  /*3b30*/  BSYNC B1 ;  /* 0x0000000000017941 */ /* 0x000fea0003800000 */
.L_x_82:
        /* <DEDUP_REMOVED lines=11> */
.L_x_85:
[----:B------:R-:W-:Y:S05]  /*3bf0*/  BSYNC B1 ;  /* 0x0000000000017941 */ /* 0x000fea0003800000 */
.L_x_84:
        /* <DEDUP_REMOVED lines=9> */
.L_x_87:
[----:B------:R-:W-:Y:S05]  /*3c90*/  BSYNC B1 ;  /* 0x0000000000017941 */ /* 0x000fea0003800000 */
.L_x_86:
        /* <DEDUP_REMOVED lines=10> */
.L_x_89:
[----:B------:R-:W-:Y:S05]  /*3d40*/  BSYNC B1 ;  /* 0x0000000000017941 */ /* 0x000fea0003800000 */
.L_x_88:
        /* <DEDUP_REMOVED lines=8> */
[----:B------:R-:W-:-:S05]  /*3dd0*/  IADD3 R20, P0, R5, R100, RZ ;  /* 0x0000006405147210 */ /* 0x000fca0007f1e0ff */
[----:B-1----:R-:W-:Y:S01]  /*3de0*/  IMAD.X R21, R15, 0x1, R101, P0 ;  /* 0x000000010f157824 */ /* 0x002fe200000e0665 */
[----:B------:R-:W-:-:S05]  /*3df0*/  IADD3 R64, P0, R5, R100, RZ ;  /* 0x0000006405407210 */ /* 0x000fca0007f1e0ff */
[----:B------:R-:W-:Y:S01]  /*3e00*/  IMAD.X R65, R15, 0x1, R101, P0 ;  /* 0x000000010f417824 */ /* 0x000fe200000e0665 */
[----:B------:R-:W-:-:S05]  /*3e10*/  IADD3 R14, P0, R5, R94, RZ ;  /* 0x0000005e050e7210 */ /* 0x000fca0007f1e0ff */
[----:B------:R-:W-:Y:S01]  /*3e20*/  IMAD.X R15, R15, 0x1, R95, P0 ;  /* 0x000000010f0f7824 */ /* 0x000fe200000e065f */
[----:B------:R-:W-:-:S04]  /*3e30*/  ISETP.GT.AND P0, PT, R4, 0x39, PT ;  /* 0x000000390400780c */ /* 0x000fc80003f04270 */
[----:B------:R-:W-:-:S13]  /*3e40*/  ISETP.GT.AND P4, PT, R3, RZ, P0 ;  /* 0x000000ff0300720c */ /* 0x000fda0000784270 */
[----:B------:R-:W-:Y:S05]  /*3e50*/  @!P4 BRA `(.L_x_91) ;  /* 0x000000000004c947 */ /* 0x000fea0003800000 */
[----:B------:R1:W5:Y:S02]  /*3e60*/  LDG.E.LTC128B.U16 R104, desc[UR36][R8.64+0x72] ;  /* 0x0000722408687981 */ /* 0x000364000c1e1520 */
.L_x_91:
[----:B------:R-:W-:Y:S05]  /*3e70*/  BSYNC B1 ;  /* 0x0000000000017941 */ /* 0x000fea0003800000 */
.L_x_90:
        /* <DEDUP_REMOVED lines=9> */
.L_x_93:
[----:B------:R-:W-:Y:S05]  /*3f10*/  BSYNC B1 ;  /* 0x0000000000017941 */ /* 0x000fea0003800000 */
.L_x_92:
        /* <DEDUP_REMOVED lines=9> */
.L_x_95:
[----:B------:R-:W-:Y:S05]  /*3fb0*/  BSYNC B1 ;  /* 0x0000000000017941 */ /* 0x000fea0003800000 */
.L_x_94:
[----:B-----5:R-:W-:-:S04]  /*3fc0*/  IMAD.U32 R5, R104, 0x10000, RZ ;  /* 0x0001000068057824 */ /* 0x020fc800078e00ff */
[----:B------:R-:W-:-:S04]  /*3fd0*/  FMUL R4, R5, R90 ;  /* 0x0000005a05047220 */ /* 0x000fc80000400000 */
[----:B------:R-:W-:-:S05]  /*3fe0*/  FFMA R4, R87, R88, R4 ;  /* 0x0000005857047223 */ /* 0x000fca0000000004 */
[----:B------:R-:W-:-:S05]  /*3ff0*/  F2FP.BF16.F32.PACK_AB R4, RZ, R4 ;  /* 0x00000004ff04723e */ /* 0x000fca00000010ff */
[----:B------:R0:W-:Y:S01]  /*4000*/  @P4 STG.E.U16 desc[UR36][R58.64+0x72], R4 ;  /* 0x000072043a004986 */ /* 0x0001e2000c101524 */
[----:B------:R-:W-:-:S13]  /*4010*/  ISETP.GT.AND P4, PT, R3, 0x80, P6 ;  /* 0x000000800300780c */ /* 0x000fda0003784270 */
[----:B------:R-:W2:Y:S01]  /*4020*/  @P4 LDG.E.LTC128B.U16 R104, desc[UR36][R62.64] ;  /* 0x000000243e684981 */ /* 0x000ea2000c1e1520 */
[----:B------:R-:W-:Y:S01]  /*4030*/  BSSY B1, `(.L_x_96) ;  /* 0x000000a000017945 */ /* 0x000fe20003800000 */
[----:B--2---:R-:W-:-:S04]  /*4040*/  IMAD.U32 R5, R104, 0x10000, RZ ;  /* 0x0001000068057824 */ /* 0x004fc800078e00ff */
[----:B------:R-:W-:-:S04]  /*4050*/  FMUL R5, R5, R90 ;  /* 0x0000005a05057220 */ /* 0x000fc80000400000 */
[----:B------:R-:W-:-:S05]  /*4060*/  FFMA R5, R24, R88, R5 ;  /* 0x0000005818057223 */ /* 0x000fca0000000005 */
[----:B------:R-:W-:-:S05]  /*4070*/  F2FP.BF16.F32.PACK_AB R5, RZ, R5 ;  /* 0x00000005ff05723e */ /* 0x000fca00000010ff */
[----:B------:R0:W-:Y:S01]  /*4080*/  @P4 STG.E.U16 desc[UR36][R14.64], R5 ;  /* 0x000000050e004986 */ /* 0x0001e2000c101524 */
[----:B------:R-:W-:-:S04]  /*4090*/  ISETP.NE.AND P4, PT, R107, RZ, PT ;  /* 0x000000ff6b00720c */ /* 0x000fc80003f85270 */
[----:B------:R-:W-:-:S13]  /*40a0*/  ISETP.GT.AND P4, PT, R3, 0x80, P4 ;  /* 0x000000800300780c */ /* 0x000fda0002784270 */
[----:B0-----:R-:W-:Y:S05]  /*40b0*/  @!P4 BRA `(.L_x_97) ;  /* 0x000000000004c947 */ /* 0x001fea0003800000 */
[----:B------:R0:W5:Y:S02]  /*40c0*/  LDG.E.LTC128B.U16 R104, desc[UR36][R60.64+0x2] ;  /* 0x000002243c687981 */ /* 0x000164000c1e1520 */
.L_x_97:
[----:B------:R-:W-:Y:S05]  /*40d0*/  BSYNC B1 ;  /* 0x0000000000017941 */ /* 0x000fea0003800000 */
.L_x_96:
[----:B-----5:R-:W-:Y:S01]  /*40e0*/  IMAD.U32 R5, R104, 0x10000, RZ ;  /* 0x0001000068057824 */ /* 0x020fe200078e00ff */
[----:B------:R-:W-:Y:S01]  /*40f0*/  ISETP.GT.AND P6, PT, R3, 0x88, P6 ;  /* 0x000000880300780c */ /* 0x000fe200037c4270 */
[----:B------:R-:W-:Y:S02]  /*4100*/  BSSY B1, `(.L_x_98) ;  /* 0x000000a000017945 */ /* 0x000fe40003800000 */
[----:B------:R-:W-:Y:S01]  /*4110*/  FMUL R4, R5, R90 ;  /* 0x0000005a05047220 */ /* 0x000fe20000400000 */
[----:B------:R-:W-:-:S03]  /*4120*/  @P4 IMAD.MOV.U32 R5, RZ, RZ, R15 ;  /* 0x000000ffff054224 */ /* 0x000fc600078e000f */
[----:B------:R-:W-:-:S05]  /*4130*/  FFMA R4, R25, R88, R4 ;  /* 0x0000005819047223 */ /* 0x000fca0000000004 */
[----:B------:R-:W-:-:S04]  /*4140*/  F2FP.BF16.F32.PACK_AB R4, RZ, R4 ;  /* 0x00000004ff04723e */ /* 0x000fc800000010ff */
[----:B-1-34-:R-:W-:Y:S01]  /*4150*/  PRMT R8, R4, 0x7610, R8 ;  /* 0x0000761004087816 */ /* 0x01afe20000000008 */
[----:B------:R-:W-:-:S05]  /*4160*/  @P4 IMAD.MOV.U32 R4, RZ, RZ, R14 ;  /* 0x000000ffff044224 */ /* 0x000fca00078e000e */
[----:B------:R1:W-:Y:S01]  /*4170*/  @P4 STG.E.U16 desc[UR36][R4.64+0x2], R8 ;  /* 0x0000020804004986 */ /* 0x0003e2000c101524 */
[----:B------:R-:W-:Y:S05]  /*4180*/  @!P6 BRA `(.L_x_99) ;  /* 0x000000000004e947 */ /* 0x000fea0003800000 */
[----:B------:R2:W5:Y:S02]  /*4190*/  LDG.E.LTC128B.U16 R104, desc[UR36][R6.64] ;  /* 0x0000002406687981 */ /* 0x000564000c1e1520 */
.L_x_99:
[----:B------:R-:W-:Y:S05]  /*41a0*/  BSYNC B1 ;  /* 0x0000000000017941 */ /* 0x000fea0003800000 */
.L_x_98:
[----:B-1---5:R-:W-:Y:S01]  /*41b0*/  IMAD.U32 R5, R104, 0x10000, RZ ;  /* 0x0001000068057824 */ /* 0x022fe200078e00ff */
[----:B------:R-:W-:Y:S01]  /*41c0*/  ISETP.NE.AND P4, PT, R107, RZ, PT ;  /* 0x000000ff6b00720c */ /* 0x000fe20003f85270 */
[----:B------:R-:W-:Y:S02]  /*41d0*/  BSSY B1, `(.L_x_100) ;  /* 0x0000008000017945 */ /* 0x000fe40003800000 */
[----:B------:R-:W-:Y:S01]  /*41e0*/  FMUL R5, R5, R90 ;  /* 0x0000005a05057220 */ /* 0x000fe20000400000 */
[----:B------:R-:W-:-:S03]  /*41f0*/  ISETP.GT.AND P4, PT, R3, 0x88, P4 ;  /* 0x000000880300780c */ /* 0x000fc60002784270 */
[----:B------:R-:W-:-:S05]  /*4200*/  FFMA R5, R26, R88, R5 ;  /* 0x000000581a057223 */ /* 0x000fca0000000005 */
[----:B------:R-:W-:-:S05]  /*4210*/  F2FP.BF16.F32.PACK_AB R5, RZ, R5 ;  /* 0x00000005ff05723e */ /* 0x000fca00000010ff */
[----:B------:R1:W-:Y:S01]  /*4220*/  @P6 STG.E.U16 desc[UR36][R20.64], R5 ;  /* 0x0000000514006986 */ /* 0x0003e2000c101524 */
[----:B------:R-:W-:Y:S05]  /*4230*/  @!P4 BRA `(.L_x_101) ;  /* 0x000000000004c947 */ /* 0x000fea0003800000 */
[----:B------:R3:W5:Y:S02]  /*4240*/  LDG.E.LTC128B.U16 R104, desc[UR36][R10.64+0x2] ;  /* 0x000002240a687981 */ /* 0x000764000c1e1520 */
.L_x_101:
[----:B------:R-:W-:Y:S05]  /*4250*/  BSYNC B1 ;  /* 0x0000000000017941 */ /* 0x000fea0003800000 */
.L_x_100:
[----:B-1---5:R-:W-:Y:S01]  /*4260*/  IMAD.U32 R5, R104, 0x10000, RZ ;  /* 0x0001000068057824 */ /* 0x022fe200078e00ff */
[----:B------:R-:W-:Y:S01]  /*4270*/  ISETP.NE.AND P6, PT, R108, RZ, PT ;  /* 0x000000ff6c00720c */ /* 0x000fe20003fc5270 */
[----:B------:R-:W-:Y:S02]  /*4280*/  BSSY B1, `(.L_x_102) ;  /* 0x0000008000017945 */ /* 0x000fe40003800000 */
[----:B------:R-:W-:-:S04]  /*4290*/  FMUL R4, R5, R90 ;  /* 0x0000005a05047220 */ /* 0x000fc80000400000 */
[----:B------:R-:W-:-:S05]  /*42a0*/  FFMA R4, R27, R88, R4 ;  /* 0x000000581b047223 */ /* 0x000fca0000000004 */
[----:B------:R-:W-:-:S05]  /*42b0*/  F2FP.BF16.F32.PACK_AB R4, RZ, R4 ;  /* 0x00000004ff04723e */ /* 0x000fca00000010ff */
[----:B------:R1:W-:Y:S01]  /*42c0*/  @P4 STG.E.U16 desc[UR36][R64.64+0x2], R4 ;  /* 0x0000020440004986 */ /* 0x0003e2000c101524 */
[----:B------:R-:W-:-:S13]  /*42d0*/  ISETP.GT.AND P4, PT, R3, 0x80, P6 ;  /* 0x000000800300780c */ /* 0x000fda0003784270 */
[----:B-1----:R-:W-:Y:S05]  /*42e0*/  @!P4 BRA `(.L_x_103) ;  /* 0x000000000004c947 */ /* 0x002fea0003800000 */
[----:B------:R1:W5:Y:S02]  /*42f0*/  LDG.E.LTC128B.U16 R104, desc[UR36][R60.64+0x10] ;  /* 0x000010243c687981 */ /* 0x000364000c1e1520 */
.L_x_103:
[----:B------:R-:W-:Y:S05]  /*4300*/  BSYNC B1 ;  /* 0x0000000000017941 */ /* 0x000fea0003800000 */
.L_x_102:
[----:B-----5:R-:W-:Y:S01]  /*4310*/  IMAD.U32 R5, R104, 0x10000, RZ ;  /* 0x0001000068057824 */ /* 0x020fe200078e00ff */
[----:B------:R-:W-:Y:S01]  /*4320*/  ISETP.NE.AND P6, PT, R109, RZ, PT ;  /* 0x000000ff6d00720c */ /* 0x000fe20003fc5270 */
[----:B------:R-:W-:Y:S01]  /*4330*/  @P4 IMAD.MOV.U32 R4, RZ, RZ, R14 ;  /* 0x000000ffff044224 */ /* 0x000fe200078e000e */
[----:B------:R-:W-:Y:S01]  /*4340*/  BSSY B1, `(.L_x_104) ;  /* 0x000000a000017945 */ /* 0x000fe20003800000 */
[----:B------:R-:W-:-:S04]  /*4350*/  FMUL R5, R5, R90 ;  /* 0x0000005a05057220 */ /* 0x000fc80000400000 */
[----:B------:R-:W-:-:S05]  /*4360*/  FFMA R5, R28, R88, R5 ;  /* 0x000000581c057223 */ /* 0x000fca0000000005 */
[----:B------:R-:W-:-:S04]  /*4370*/  F2FP.BF16.F32.PACK_AB R5, RZ, R5 ;  /* 0x00000005ff05723e */ /* 0x000fc800000010ff */
[----:B--2---:R-:W-:Y:S01]  /*4380*/  PRMT R6, R5, 0x7610, R6 ;  /* 0x0000761005067816 */ /* 0x004fe20000000006 */
[----:B------:R-:W-:-:S05]  /*4390*/  @P4 IMAD.MOV.U32 R5, RZ, RZ, R15 ;  /* 0x000000ffff054224 */ /* 0x000fca00078e000f */
[----:B------:R2:W-:Y:S01]  /*43a0*/  @P4 STG.E.U16 desc[UR36][R4.64+0x10], R6 ;  /* 0x0000100604004986 */ /* 0x0005e2000c101524 */
[----:B------:R-:W-:-:S13]  /*43b0*/  ISETP.GT.AND P4, PT, R3, 0x80, P6 ;  /* 0x000000800300780c */ /* 0x000fda0003784270 */
[----:B--2---:R-:W-:Y:S05]  /*43c0*/  @!P4 BRA `(.L_x_105) ;  /* 0x000000000004c947 */ /* 0x004fea0003800000 */
[----:B------:R2:W5:Y:S02]  /*43d0*/  LDG.E.LTC128B.U16 R104, desc[UR36][R60.64+0x12] ;  /* 0x000012243c687981 */ /* 0x000564000c1e1520 */
.L_x_105:
[----:B------:R-:W-:Y:S05]  /*43e0*/  BSYNC B1 ;  /* 0x0000000000017941 */ /* 0x000fea0003800000 */
.L_x_104:
[----:B-----5:R-:W-:Y:S01]  /*43f0*/  IMAD.U32 R5, R104, 0x10000, RZ ;  /* 0x0001000068057824 */ /* 0x020fe200078e00ff */
[----:B------:R-:W-:Y:S03]  /*4400*/  BSSY B1, `(.L_x_106) ;  /* 0x000000c000017945 */ /* 0x000fe60003800000 */
[----:B------:R-:W-:Y:S01]  /*4410*/  FMUL R4, R5, R90 ;  /* 0x0000005a05047220 */ /* 0x000fe20000400000 */
[----:B------:R-:W-:-:S03]  /*4420*/  @P4 IMAD.MOV.U32 R5, RZ, RZ, R15 ;  /* 0x000000ffff054224 */ /* 0x000fc600078e000f */
[----:B------:R-:W-:-:S05]  /*4430*/  FFMA R4, R29, R88, R4 ;  /* 0x000000581d047223 */ /* 0x000fca0000000004 */
[----:B------:R-:W-:-:S04]  /*4440*/  F2FP.BF16.F32.PACK_AB R4, RZ, R4 ;  /* 0x00000004ff04723e */ /* 0x000fc800000010ff */
[----:B------:R-:W-:Y:S01]  /*4450*/  PRMT R6, R4, 0x7610, R6 ;  /* 0x0000761004067816 */ /* 0x000fe20000000006 */
[----:B------:R-:W-:-:S05]  /*4460*/  @P4 IMAD.MOV.U32 R4, RZ, RZ, R14 ;  /* 0x000000ffff044224 */ /* 0x000fca00078e000e */
[----:B------:R4:W-:Y:S01]  /*4470*/  @P4 STG.E.U16 desc[UR36][R4.64+0x12], R6 ;  /* 0x0000120604004986 */ /* 0x0009e2000c101524 */
[----:B------:R-:W-:-:S04]  /*4480*/  ISETP.NE.AND P4, PT, R108, RZ, PT ;  /* 0x000000ff6c00720c */ /* 0x000fc80003f85270 */
[----:B------:R-:W-:-:S13]  /*4490*/  ISETP.GT.AND P4, PT, R3, 0x88, P4 ;  /* 0x000000880300780c */ /* 0x000fda0002784270 */
[----:B----4-:R-:W-:Y:S05]  /*44a0*/  @!P4 BRA `(.L_x_107) ;  /* 0x000000000004c947 */ /* 0x010fea0003800000 */
[----:B------:R4:W5:Y:S02]  /*44b0*/  LDG.E.LTC128B.U16 R104, desc[UR36][R10.64+0x10] ;  /* 0x000010240a687981 */ /* 0x000964000c1e1520 */
.L_x_107:
[----:B------:R-:W-:Y:S05]  /*44c0*/  BSYNC B1 ;  /* 0x0000000000017941 */ /* 0x000fea0003800000 */
.L_x_106:
        /* <DEDUP_REMOVED lines=9> */
.L_x_109:
[----:B------:R-:W-:Y:S05]  /*4560*/  BSYNC B1 ;  /* 0x0000000000017941 */ /* 0x000fea0003800000 */
.L_x_108:
[----:B-----5:R-:W-:Y:S01]  /*4570*/  IMAD.U32 R5, R104, 0x10000, RZ ;  /* 0x0001000068057824 */ /* 0x020fe200078e00ff */
[----:B------:R-:W-:Y:S01]  /*4580*/  ISETP.NE.AND P6, PT, R105, RZ, PT ;  /* 0x000000ff6900720c */ /* 0x000fe20003fc5270 */
[----:B------:R-:W-:Y:S02]  /*4590*/  BSSY B1, `(.L_x_110) ;  /* 0x000000b000017945 */ /* 0x000fe40003800000 */
[----:B------:R-:W-:Y:S01]  /*45a0*/  FMUL R4, R5, R90 ;  /* 0x0000005a05047220 */ /* 0x000fe20000400000 */
[----:B------:R-:W-:-:S03]  /*45b0*/  @P4 IMAD.MOV.U32 R5, RZ, RZ, R13 ;  /* 0x000000ffff054224 */ /* 0x000fc600078e000d */
[----:B------:R-:W-:-:S05]  /*45c0*/  FFMA R4, R31, R88, R4 ;  /* 0x000000581f047223 */ /* 0x000fca0000000004 */
[----:B------:R-:W-:-:S04]  /*45d0*/  F2FP.BF16.F32.PACK_AB R4, RZ, R4 ;  /* 0x00000004ff04723e */ /* 0x000fc800000010ff */
[----:B------:R-:W-:Y:S01]  /*45e0*/  PRMT R6, R4, 0x7610, R6 ;  /* 0x0000761004067816 */ /* 0x000fe20000000006 */
[----:B------:R-:W-:-:S05]  /*45f0*/  @P4 IMAD.MOV.U32 R4, RZ, RZ, R12 ;  /* 0x000000ffff044224 */ /* 0x000fca00078e000c */
[----:B------:R0:W-:Y:S01]  /*4600*/  @P4 STG.E.U16 desc[UR36][R4.64+0x12], R6 ;  /* 0x0000120604004986 */ /* 0x0001e2000c101524 */
[----:B------:R-:W-:-:S13]  /*4610*/  ISETP.GT.AND P4, PT, R3, 0x80, P6 ;  /* 0x000000800300780c */ /* 0x000fda0003784270 */
[----:B0-----:R-:W-:Y:S05]  /*4620*/  @!P4 BRA `(.L_x_111) ;  /* 0x000000000004c947 */ /* 0x001fea0003800000 */
[----:B------:R0:W5:Y:S02]  /*4630*/  LDG.E.LTC128B.U16 R104, desc[UR36][R60.64+0x20] ;  /* 0x000020243c687981 */ /* 0x000164000c1e1520 */
.L_x_111:
[----:B------:R-:W-:Y:S05]  /*4640*/  BSYNC B1 ;  /* 0x0000000000017941 */ /* 0x000fea0003800000 */
.L_x_110:
[----:B-----5:R-:W-:Y:S01]  /*4650*/  IMAD.U32 R5, R104, 0x10000, RZ ;  /* 0x0001000068057824 */ /* 0x020fe200078e00ff */
[----:B------:R-:W-:Y:S01]  /*4660*/  ISETP.NE.AND P6, PT, R89, RZ, PT ;  /* 0x000000ff5900720c */ /* 0x000fe20003fc5270 */
        /* <DEDUP_REMOVED lines=11> */
.L_x_113:
[----:B------:R-:W-:Y:S05]  /*4720*/  BSYNC B1 ;  /* 0x0000000000017941 */ /* 0x000fea0003800000 */
.L_x_112:
        /* <DEDUP_REMOVED lines=11> */
[----:B0-----:R-:W-:Y:S05]  /*47e0*/  @!P4 BRA `(.L_x_115) ;  /* 0x000000000004c947 */ /* 0x001fea0003800000 */
[----:B------:R0:W5:Y:S02]  /*47f0*/  LDG.E.LTC128B.U16 R104, desc[UR36][R10.64+0x20] ;  /* 0x000020240a687981 */ /* 0x000164000c1e1520 */
.L_x_115:
[----:B------:R-:W-:Y:S05]  /*4800*/  BSYNC B1 ;  /* 0x0000000000017941 */ /* 0x000fea0003800000 */
.L_x_114:
[----:B-----5:R-:W-:Y:S01]  /*4810*/  IMAD.U32 R5, R104, 0x10000, RZ ;  /* 0x0001000068057824 */ /* 0x020fe200078e00ff */
[----:B------:R-:W-:Y:S01]  /*4820*/  BSSY B1, `(.L_x_116) ;  /* 0x000000b000017945 */ /* 0x000fe20003800000 */
[----:B------:R-:W-:Y:S02]  /*4830*/  @P4 IMAD.MOV.U32 R4, RZ, RZ, R12 ;  /* 0x000000ffff044224 */ /* 0x000fe400078e000c */
        /* <DEDUP_REMOVED lines=9> */
.L_x_117:
[----:B------:R-:W-:Y:S05]  /*48d0*/  BSYNC B1 ;  /* 0x0000000000017941 */ /* 0x000fea0003800000 */
.L_x_116:
        /* <DEDUP_REMOVED lines=13> */
.L_x_119:
[----:B------:R-:W-:Y:S05]  /*49b0*/  BSYNC B1 ;  /* 0x0000000000017941 */ /* 0x000fea0003800000 */
.L_x_118:
        /* <DEDUP_REMOVED lines=13> */
.L_x_121:
[----:B------:R-:W-:Y:S05]  /*4a90*/  BSYNC B1 ;  /* 0x0000000000017941 */ /* 0x000fea0003800000 */
.L_x_120:
        /* <DEDUP_REMOVED lines=13> */
.L_x_123:
[----:B------:R-:W-:Y:S05]  /*4b70*/  BSYNC B1 ;  /* 0x0000000000017941 */ /* 0x000fea0003800000 */
.L_x_122:
        /* <DEDUP_REMOVED lines=12> */
.L_x_125:
[----:B------:R-:W-:Y:S05]  /*4c40*/  BSYNC B1 ;  /* 0x0000000000017941 */ /* 0x000fea0003800000 */
.L_x_124:
        /* <DEDUP_REMOVED lines=13> */
.L_x_127:
[----:B------:R-:W-:Y:S05]  /*4d20*/  BSYNC B1 ;  /* 0x0000000000017941 */ /* 0x000fea0003800000 */
.L_x_126:
        /* <DEDUP_REMOVED lines=13> */
.L_x_129:
[----:B------:R-:W-:Y:S05]  /*4e00*/  BSYNC B1 ;  /* 0x0000000000017941 */ /* 0x000fea0003800000 */
.L_x_128:
        /* <DEDUP_REMOVED lines=13> */
.L_x_131:
[----:B------:R-:W-:Y:S05]  /*4ee0*/  BSYNC B1 ;  /* 0x0000000000017941 */ /* 0x000fea0003800000 */
.L_x_130:
        /* <DEDUP_REMOVED lines=12> */
.L_x_133:
[----:B------:R-:W-:Y:S05]  /*4fb0*/  BSYNC B1 ;  /* 0x0000000000017941 */ /* 0x000fea0003800000 */
.L_x_132:
        /* <DEDUP_REMOVED lines=13> */
.L_x_135:
[----:B------:R-:W-:Y:S05]  /*5090*/  BSYNC B1 ;  /* 0x0000000000017941 */ /* 0x000fea0003800000 */
.L_x_134:
        /* <DEDUP_REMOVED lines=12> */
.L_x_137:
[----:B------:R-:W-:Y:S05]  /*5160*/  BSYNC B1 ;  /* 0x0000000000017941 */ /* 0x000fea0003800000 */
.L_x_136:
        /* <DEDUP_REMOVED lines=12> */
.L_x_139:
[----:B------:R-:W-:Y:S05]  /*5230*/  BSYNC B1 ;  /* 0x0000000000017941 */ /* 0x000fea0003800000 */
.L_x_138:
[----:B-----5:R-:W-:Y:S01]  /*5240*/  IMAD.U32 R5, R104, 0x10000, RZ ;  /* 0x0001000068057824 */ /* 0x020fe200078e00ff */
[----:B------:R-:W-:Y:S01]  /*5250*/  ISETP.GT.AND P5, PT, R3, 0x88, P5 ;  /* 0x000000880300780c */ /* 0x000fe20002fa4270 */
        /* <DEDUP_REMOVED lines=8> */
[----:B------:R-:W-:Y:S05]  /*52e0*/  @!P5 BRA `(.L_x_141) ;  /* 0x000000000004d947 */ /* 0x000fea0003800000 */
[----:B------:R0:W5:Y:S02]  /*52f0*/  LDG.E.LTC128B.U16 R104, desc[UR36][R10.64+0x52] ;  /* 0x000052240a687981 */ /* 0x000164000c1e1520 */
.L_x_141:
[----:B------:R-:W-:Y:S05]  /*5300*/  BSYNC B1 ;  /* 0x0000000000017941 */ /* 0x000fea0003800000 */
.L_x_140:
[----:B0----5:R-:W-:Y:S01]  /*5310*/  IMAD.U32 R5, R104, 0x10000, RZ ;  /* 0x0001000068057824 */ /* 0x021fe200078e00ff */
[----:B------:R-:W-:Y:S01]  /*5320*/  ISETP.GT.AND P4, PT, R3, 0x80, P3 ;  /* 0x000000800300780c */ /* 0x000fe20001f84270 */
        /* <DEDUP_REMOVED lines=8> */
[----:B------:R-:W-:Y:S05]  /*53b0*/  @!P4 BRA `(.L_x_143) ;  /* 0x000000000004c947 */ /* 0x000fea0003800000 */
[----:B------:R0:W5:Y:S02]  /*53c0*/  LDG.E.LTC128B.U16 R104, desc[UR36][R60.64+0x60] ;  /* 0x000060243c687981 */ /* 0x000164000c1e1520 */
.L_x_143:
[----:B------:R-:W-:Y:S05]  /*53d0*/  BSYNC B1 ;  /* 0x0000000000017941 */ /* 0x000fea0003800000 */
.L_x_142:
[----:B0----5:R-:W-:Y:S01]  /*53e0*/  IMAD.U32 R5, R104, 0x10000, RZ ;  /* 0x0001000068057824 */ /* 0x021fe200078e00ff */
        /* <DEDUP_REMOVED lines=11> */
.L_x_145:
[----:B------:R-:W-:Y:S05]  /*54a0*/  BSYNC B1 ;  /* 0x0000000000017941 */ /* 0x000fea0003800000 */
.L_x_144:
        /* <DEDUP_REMOVED lines=12> */
.L_x_147:
[----:B------:R-:W-:Y:S05]  /*5570*/  BSYNC B1 ;  /* 0x0000000000017941 */ /* 0x000fea0003800000 */
.L_x_146:
        /* <DEDUP_REMOVED lines=12> */
.L_x_149:
[----:B------:R-:W-:Y:S05]  /*5640*/  BSYNC B1 ;  /* 0x0000000000017941 */ /* 0x000fea0003800000 */
.L_x_148:
        /* <DEDUP_REMOVED lines=12> */
.L_x_151:
[----:B------:R-:W-:Y:S05]  /*5710*/  BSYNC B1 ;  /* 0x0000000000017941 */ /* 0x000fea0003800000 */
.L_x_150:
        /* <DEDUP_REMOVED lines=12> */
.L_x_153:
[----:B------:R-:W-:Y:S05]  /*57e0*/  BSYNC B1 ;  /* 0x0000000000017941 */ /* 0x000fea0003800000 */
.L_x_152:
        /* <DEDUP_REMOVED lines=9> */
.L_x_155:
[----:B------:R-:W-:Y:S05]  /*5880*/  BSYNC B1 ;  /* 0x0000000000017941 */ /* 0x000fea0003800000 */
.L_x_154:
[----:B-----5:R-:W-:Y:S01]  /*5890*/  IMAD.U32 R5, R104, 0x10000, RZ ;  /* 0x0001000068057824 */ /* 0x020fe200078e00ff */
[----:B------:R-:W-:Y:S01]  /*58a0*/  ISETP.GT.AND P0, PT, R3, 0x88, P0 ;  /* 0x000000880300780c */ /* 0x000fe20000704270 */
[----:B0-----:R-:W-:Y:S01]  /*58b0*/  @P1 IMAD.MOV.U32 R4, RZ, RZ, R12 ;  /* 0x000000ffff041224 */ /* 0x001fe200078e000c */
        /* <DEDUP_REMOVED lines=9> */
.L_x_157:
[----:B------:R-:W-:Y:S05]  /*5950*/  BSYNC B1 ;  /* 0x0000000000017941 */ /* 0x000fea0003800000 */
.L_x_156:
[----:B------:R-:W-:Y:S05]  /*5960*/  @!P0 BRA `(.L_x_158) ;  /* 0x0000001400f08947 */ /* 0x000fea0003800000 */
[----:B-----5:R-:W-:-:S04]  /*5970*/  IMAD.U32 R3, R104, 0x10000, RZ ;  /* 0x0001000068037824 */ /* 0x020fc800078e00ff */
[----:B0-----:R-:W-:-:S04]  /*5980*/  FMUL R4, R3, R90 ;  /* 0x0000005a03047220 */ /* 0x001fc80000400000 */
[----:B------:R-:W-:-:S05]  /*5990*/  FFMA R4, R55, R88, R4 ;  /* 0x0000005837047223 */ /* 0x000fca0000000004 */
[----:B------:R-:W-:-:S05]  /*59a0*/  F2FP.BF16.F32.PACK_AB R4, RZ, R4 ;  /* 0x00000004ff04723e */ /* 0x000fca00000010ff */
[----:B------:R0:W-:Y:S01]  /*59b0*/  STG.E.U16 desc[UR36][R12.64+0x72], R4 ;  /* 0x000072040c007986 */ /* 0x0001e2000c101524 */
[----:B------:R-:W-:Y:S05]  /*59c0*/  BRA `(.L_x_158) ;  /* 0x0000001400d87947 */ /* 0x000fea0003800000 */
.L_x_35:
[----:B------:R-:W-:Y:S01]  /*59d0*/  ULDC.64 UR4, c[0x0][0x5c0] ;  /* 0x0001700000047ab9 */ /* 0x000fe20000000a00 */
[----:B------:R-:W-:Y:S01]  /*59e0*/  ISETP.GT.AND P3, PT, R4, 0x1, PT ;  /* 0x000000010400780c */ /* 0x000fe20003f64270 */
[-C--:B------:R-:W-:Y:S01]  /*59f0*/  FMUL R56, R56, R88.reuse ;  /* 0x0000005838387220 */ /* 0x080fe20000400000 */
[----:B------:R-:W-:Y:S01]  /*5a00*/  LEA R14, P1, R104, UR4, 0x1 ;  /* 0x00000004680e7c11 */ /* 0x000fe2000f8208ff */
[-C--:B------:R-:W-:Y:S01]  /*5a10*/  FMUL R57, R57, R88.reuse ;  /* 0x0000005839397220 */ /* 0x080fe20000400000 */
[----:B------:R-:W-:Y:S01]  /*5a20*/  IMAD.SHL.U32 R7, R12, 0x10, RZ ;  /* 0x000000100c077824 */ /* 0x000fe200078e00ff */
[C---:B------:R-:W-:Y:S01]  /*5a30*/  ISETP.GT.AND P2, PT, R3.reuse, 0x8, P6 ;  /* 0x000000080300780c */ /* 0x040fe20003744270 */
[-C--:B------:R-:W-:Y:S01]  /*5a40*/  FMUL R58, R58, R88.reuse ;  /* 0x000000583a3a7220 */ /* 0x080fe20000400000 */
[----:B------:R-:W-:Y:S01]  /*5a50*/  LEA.HI.X R15, R104, UR5, R95, 0x1, P1 ;  /* 0x00000005680f7c11 */ /* 0x000fe200088f0c5f */
[----:B------:R-:W-:Y:S01]  /*5a60*/  IMAD.SHL.U32 R89, R12, 0x100, RZ ;  /* 0x000001000c597824 */ /* 0x000fe200078e00ff */
[----:B------:R-:W-:Y:S01]  /*5a70*/  ISETP.GT.AND P1, PT, R3, RZ, P3 ;  /* 0x000000ff0300720c */ /* 0x000fe20001f24270 */
[----:B------:R-:W-:Y:S01]  /*5a80*/  FMUL R59, R59, R88 ;  /* 0x000000583b3b7220 */ /* 0x000fe20000400000 */
[----:B------:R-:W-:Y:S01]  /*5a90*/  F2FP.BF16.F32.PACK_AB R56, RZ, R56 ;  /* 0x00000038ff38723e */ /* 0x000fe200000010ff */
[-C--:B------:R-:W-:Y:S01]  /*5aa0*/  FMUL R60, R60, R88.reuse ;  /* 0x000000583c3c7220 */ /* 0x080fe20000400000 */
[----:B------:R-:W-:Y:S01]  /*5ab0*/  F2FP.BF16.F32.PACK_AB R57, RZ, R57 ;  /* 0x00000039ff39723e */ /* 0x000fe200000010ff */
[-C--:B------:R-:W-:Y:S01]  /*5ac0*/  FMUL R61, R61, R88.reuse ;  /* 0x000000583d3d7220 */ /* 0x080fe20000400000 */
[----:B------:R-:W-:Y:S01]  /*5ad0*/  SHF.L.U64.HI R5, R12, 0x4, R13 ;  /* 0x000000040c057819 */ /* 0x000fe2000001020d */
[----:B------:R-:W-:Y:S01]  /*5ae0*/  @P0 STG.E.U16 desc[UR36][R14.64], R56 ;  /* 0x000000380e000986 */ /* 0x000fe2000c101524 */
[----:B------:R-:W-:Y:S01]  /*5af0*/  PRMT R9, R57, 0x7610, R9 ;  /* 0x0000761039097816 */ /* 0x000fe20000000009 */
[----:B------:R-:W-:Y:S01]  /*5b00*/  FMUL R63, R63, R88 ;  /* 0x000000583f3f7220 */ /* 0x000fe20000400000 */
[----:B------:R-:W-:Y:S01]  /*5b10*/  IADD3 R8, P0, R7, R14, RZ ;  /* 0x0000000e07087210 */ /* 0x000fe20007f1e0ff */
[----:B------:R-:W-:Y:S01]  /*5b20*/  FMUL R62, R62, R88 ;  /* 0x000000583e3e7220 */ /* 0x000fe20000400000 */
[----:B------:R-:W-:Y:S01]  /*5b30*/  F2FP.BF16.F32.PACK_AB R58, RZ, R58 ;  /* 0x0000003aff3a723e */ /* 0x000fe200000010ff */
[--C-:B------:R-:W-:Y:S01]  /*5b40*/  @P1 IMAD.MOV.U32 R10, RZ, RZ, R14.reuse ;  /* 0x000000ffff0a1224 */ /* 0x100fe200078e000e */
[----:B------:R-:W-:Y:S01]  /*5b50*/  SHF.L.U64.HI R57, R12, 0x8, R13 ;  /* 0x000000080c397819 */ /* 0x000fe2000001020d */
[--C-:B------:R-:W-:Y:S01]  /*5b60*/  @P1 IMAD.MOV.U32 R11, RZ, RZ, R15.reuse ;  /* 0x000000ffff0b1224 */ /* 0x100fe200078e000f */
[----:B------:R-:W-:Y:S01]  /*5b70*/  ISETP.GT.AND P4, PT, R4, 0x8, PT ;  /* 0x000000080400780c */ /* 0x000fe20003f84270 */
[-C--:B------:R-:W-:Y:S01]  /*5b80*/  FMUL R64, R64, R88.reuse ;  /* 0x0000005840407220 */ /* 0x080fe20000400000 */
[----:B------:R-:W-:Y:S01]  /*5b90*/  F2FP.BF16.F32.PACK_AB R59, RZ, R59 ;  /* 0x0000003bff3b723e */ /* 0x000fe200000010ff */
[----:B------:R-:W-:Y:S01]  /*5ba0*/  FMUL R65, R65, R88 ;  /* 0x0000005841417220 */ /* 0x000fe20000400000 */
[----:B------:R0:W-:Y:S01]  /*5bb0*/  @P1 STG.E.U16 desc[UR36][R10.64+0x2], R9 ;  /* 0x000002090a001986 */ /* 0x0001e2000c101524 */
[----:B------:R-:W-:Y:S01]  /*5bc0*/  F2FP.BF16.F32.PACK_AB R60, RZ, R60 ;  /* 0x0000003cff3c723e */ /* 0x000fe200000010ff */
[-C--:B------:R-:W-:Y:S01]  /*5bd0*/  FMUL R66, R66, R88.reuse ;  /* 0x0000005842427220 */ /* 0x080fe20000400000 */
[----:B------:R-:W-:Y:S01]  /*5be0*/  F2FP.BF16.F32.PACK_AB R61, RZ, R61 ;  /* 0x0000003dff3d723e */ /* 0x000fe200000010ff */
[-C--:B------:R-:W-:Y:S01]  /*5bf0*/  FMUL R67, R67, R88.reuse ;  /* 0x0000005843437220 */ /* 0x080fe20000400000 */
[----:B------:R-:W-:Y:S01]  /*5c00*/  F2FP.BF16.F32.PACK_AB R63, RZ, R63 ;  /* 0x0000003fff3f723e */ /* 0x000fe200000010ff */
[----:B------:R-:W-:Y:S01]  /*5c10*/  FMUL R68, R68, R88 ;  /* 0x0000005844447220 */ /* 0x000fe20000400000 */
[----:B------:R-:W-:Y:S01]  /*5c20*/  F2FP.BF16.F32.PACK_AB R62, RZ, R62 ;  /* 0x0000003eff3e723e */ /* 0x000fe200000010ff */
[----:B------:R-:W-:Y:S01]  /*5c30*/  FMUL R69, R69, R88 ;  /* 0x0000005845457220 */ /* 0x000fe20000400000 */
[----:B------:R-:W-:Y:S01]  /*5c40*/  F2FP.BF16.F32.PACK_AB R64, RZ, R64 ;  /* 0x00000040ff40723e */ /* 0x000fe200000010ff */
[-C--:B------:R-:W-:Y:S01]  /*5c50*/  FMUL R70, R70, R88.reuse ;  /* 0x0000005846467220 */ /* 0x080fe20000400000 */
[----:B------:R-:W-:Y:S01]  /*5c60*/  F2FP.BF16.F32.PACK_AB R65, RZ, R65 ;  /* 0x00000041ff41723e */ /* 0x000fe200000010ff */
[----:B0-----:R-:W-:Y:S01]  /*5c70*/  IMAD.X R9, R5, 0x1, R15, P0 ;  /* 0x0000000105097824 */ /* 0x001fe200000e060f */
[----:B------:R-:W-:Y:S01]  /*5c80*/  ISETP.GT.AND P0, PT, R3, 0x8, P3 ;  /* 0x000000080300780c */ /* 0x000fe20001f04270 */
[-C--:B------:R-:W-:Y:S01]  /*5c90*/  FMUL R71, R71, R88.reuse ;  /* 0x0000005847477220 */ /* 0x080fe20000400000 */
[----:B------:R-:W-:Y:S01]  /*5ca0*/  ISETP.GT.AND P3, PT, R4, 0x9, PT ;  /* 0x000000090400780c */ /* 0x000fe20003f64270 */
[----:B------:R-:W-:Y:S01]  /*5cb0*/  FMUL R72, R72, R88 ;  /* 0x0000005848487220 */ /* 0x000fe20000400000 */
[----:B------:R-:W-:Y:S01]  /*5cc0*/  @P2 STG.E.U16 desc[UR36][R8.64], R58 ;  /* 0x0000003a08002986 */ /* 0x000fe2000c101524 */
[----:B------:R-:W-:Y:S01]  /*5cd0*/  IADD3 R6, P1, P2, R89, R14, R7 ;  /* 0x0000000e59067210 */ /* 0x000fe20007a3e007 */
[----:B------:R-:W-:Y:S01]  /*5ce0*/  FMUL R73, R73, R88 ;  /* 0x0000005849497220 */ /* 0x000fe20000400000 */
[----:B------:R-:W-:Y:S01]  /*5cf0*/  F2FP.BF16.F32.PACK_AB R66, RZ, R66 ;  /* 0x00000042ff42723e */ /* 0x000fe200000010ff */
[-C--:B------:R-:W-:Y:S01]  /*5d00*/  FMUL R74, R74, R88.reuse ;  /* 0x000000584a4a7220 */ /* 0x080fe20000400000 */
[----:B------:R-:W-:Y:S01]  /*5d10*/  IADD3.X R7, R57, R15, R5, P1, P2 ;  /* 0x0000000f39077210 */ /* 0x000fe20000fe4405 */
[-C--:B------:R-:W-:Y:S01]  /*5d20*/  FMUL R75, R75, R88.reuse ;  /* 0x000000584b4b7220 */ /* 0x080fe20000400000 */
[C---:B------:R-:W-:Y:S01]  /*5d30*/  ISETP.GT.AND P1, PT, R3.reuse, RZ, P4 ;  /* 0x000000ff0300720c */ /* 0x040fe20002724270 */
[-C--:B------:R-:W-:Y:S01]  /*5d40*/  FMUL R76, R76, R88.reuse ;  /* 0x000000584c4c7220 */ /* 0x080fe20000400000 */
[----:B------:R-:W-:Y:S01]  /*5d50*/  @P0 STG.E.U16 desc[UR36][R8.64+0x2], R59 ;  /* 0x0000023b08000986 */ /* 0x000fe2000c101524 */
[----:B------:R-:W-:Y:S01]  /*5d60*/  ISETP.GT.AND P0, PT, R3, RZ, P3 ;  /* 0x000000ff0300720c */ /* 0x000fe20001f04270 */
[-C--:B------:R-:W-:Y:S01]  /*5d70*/  FMUL R77, R77, R88.reuse ;  /* 0x000000584d4d7220 */ /* 0x080fe20000400000 */
[----:B------:R-:W-:Y:S01]  /*5d80*/  ISETP.GT.AND P2, PT, R4, 0x11, PT ;  /* 0x000000110400780c */ /* 0x000fe20003f44270 */
[-C--:B------:R-:W-:Y:S01]  /*5d90*/  FMUL R78, R78, R88.reuse ;  /* 0x000000584e4e7220 */ /* 0x080fe20000400000 */
[----:B------:R-:W-:Y:S01]  /*5da0*/  F2FP.BF16.F32.PACK_AB R67, RZ, R67 ;  /* 0x00000043ff43723e */ /* 0x000fe200000010ff */
[----:B------:R-:W-:Y:S01]  /*5db0*/  FMUL R79, R79, R88 ;  /* 0x000000584f4f7220 */ /* 0x000fe20000400000 */
[----:B------:R-:W-:Y:S01]  /*5dc0*/  F2FP.BF16.F32.PACK_AB R68, RZ, R68 ;  /* 0x00000044ff44723e */ /* 0x000fe200000010ff */
[-C--:B------:R-:W-:Y:S01]  /*5dd0*/  FMUL R80, R80, R88.reuse ;  /* 0x0000005850507220 */ /* 0x080fe20000400000 */
[----:B------:R-:W-:Y:S01]  /*5de0*/  F2FP.BF16.F32.PACK_AB R69, RZ, R69 ;  /* 0x00000045ff45723e */ /* 0x000fe200000010ff */
[----:B------:R-:W-:Y:S01]  /*5df0*/  FMUL R81, R81, R88 ;  /* 0x0000005851517220 */ /* 0x000fe20000400000 */
[--C-:B------:R-:W-:Y:S01]  /*5e00*/  @P1 IMAD.MOV.U32 R10, RZ, RZ, R14.reuse ;  /* 0x000000ffff0a1224 */ /* 0x100fe200078e000e */
[----:B------:R-:W-:Y:S01]  /*5e10*/  F2FP.BF16.F32.PACK_AB R70, RZ, R70 ;  /* 0x00000046ff46723e */ /* 0x000fe200000010ff */
[--C-:B------:R-:W-:Y:S01]  /*5e20*/  @P1 IMAD.MOV.U32 R11, RZ, RZ, R15.reuse ;  /* 0x000000ffff0b1224 */ /* 0x100fe200078e000f */
[----:B------:R-:W-:Y:S01]  /*5e30*/  F2FP.BF16.F32.PACK_AB R71, RZ, R71 ;  /* 0x00000047ff47723e */ /* 0x000fe200000010ff */
[----:B------:R-:W-:Y:S01]  /*5e40*/  FMUL R82, R82, R88 ;  /* 0x0000005852527220 */ /* 0x000fe20000400000 */
[----:B------:R-:W-:Y:S01]  /*5e50*/  F2FP.BF16.F32.PACK_AB R72, RZ, R72 ;  /* 0x00000048ff48723e */ /* 0x000fe200000010ff */
[-C--:B------:R-:W-:Y:S01]  /*5e60*/  FMUL R83, R83, R88.reuse ;  /* 0x0000005853537220 */ /* 0x080fe20000400000 */
[----:B------:R0:W-:Y:S01]  /*5e70*/  @P1 STG.E.U16 desc[UR36][R10.64+0x10], R60 ;  /* 0x0000103c0a001986 */ /* 0x0001e2000c101524 */
[----:B------:R-:W-:Y:S01]  /*5e80*/  ISETP.GT.AND P1, PT, R3, 0x8, P4 ;  /* 0x000000080300780c */ /* 0x000fe20002724270 */
[-C--:B------:R-:W-:Y:S01]  /*5e90*/  FMUL R84, R84, R88.reuse ;  /* 0x0000005854547220 */ /* 0x080fe20000400000 */
[----:B------:R-:W-:Y:S01]  /*5ea0*/  F2FP.BF16.F32.PACK_AB R73, RZ, R73 ;  /* 0x00000049ff49723e */ /* 0x000fe200000010ff */
[----:B------:R-:W-:Y:S01]  /*5eb0*/  FMUL R85, R85, R88 ;  /* 0x0000005855557220 */ /* 0x000fe20000400000 */
[----:B------:R-:W-:Y:S01]  /*5ec0*/  F2FP.BF16.F32.PACK_AB R74, RZ, R74 ;  /* 0x0000004aff4a723e */ /* 0x000fe200000010ff */
[-C--:B------:R-:W-:Y:S01]  /*5ed0*/  FMUL R86, R86, R88.reuse ;  /* 0x0000005856567220 */ /* 0x080fe20000400000 */
[----:B------:R-:W-:Y:S01]  /*5ee0*/  F2FP.BF16.F32.PACK_AB R75, RZ, R75 ;  /* 0x0000004bff4b723e */ /* 0x000fe200000010ff */
[-C--:B------:R-:W-:Y:S01]  /*5ef0*/  FMUL R87, R87, R88.reuse ;  /* 0x0000005857577220 */ /* 0x080fe20000400000 */
[----:B------:R-:W-:Y:S01]  /*5f00*/  ISETP.GT.AND P5, PT, R4, 0x28, PT ;  /* 0x000000280400780c */ /* 0x000fe20003fa4270 */
[----:B------:R-:W-:Y:S01]  /*5f10*/  FMUL R24, R24, R88 ;  /* 0x0000005818187220 */ /* 0x000fe20000400000 */
[----:B------:R-:W-:Y:S01]  /*5f20*/  F2FP.BF16.F32.PACK_AB R76, RZ, R76 ;  /* 0x0000004cff4c723e */ /* 0x000fe200000010ff */
[--C-:B0-----:R-:W-:Y:S01]  /*5f30*/  @P0 IMAD.MOV.U32 R10, RZ, RZ, R14.reuse ;  /* 0x000000ffff0a0224 */ /* 0x101fe200078e000e */
[----:B------:R-:W-:Y:S01]  /*5f40*/  ISETP.GT.AND P4, PT, R4, 0x29, PT ;  /* 0x000000290400780c */ /* 0x000fe20003f84270 */
        /* <DEDUP_REMOVED lines=8> */
[C---:B------:R-:W-:Y:S01]  /*5fd0*/  ISETP.GT.AND P3, PT, R4.reuse, 0x10, PT ;  /* 0x000000100400780c */ /* 0x040fe20003f64270 */
[----:B------:R-:W-:Y:S01]  /*5fe0*/  @P1 STG.E.U16 desc[UR36][R8.64+0x10], R62 ;  /* 0x0000103e08001986 */ /* 0x000fe2000c101524 */
        /* <DEDUP_REMOVED lines=8> */
[----:B------:R-:W-:Y:S01]  /*6070*/  F2FP.BF16.F32.PACK_AB R82, RZ, R82 ;  /* 0x00000052ff52723e */ /* 0x000fe200000010ff */
[----:B------:R-:W-:Y:S01]  /*6080*/  @P0 STG.E.U16 desc[UR36][R8.64+0x12], R63 ;  /* 0x0000123f08000986 */ /* 0x000fe2000c101524 */
[----:B------:R-:W-:Y:S01]  /*6090*/  ISETP.GT.AND P0, PT, R3, RZ, P3 ;  /* 0x000000ff0300720c */ /* 0x000fe20001f04270 */
[-C--:B------:R-:W-:Y:S01]  /*60a0*/  FMUL R32, R32, R88.reuse ;  /* 0x0000005820207220 */ /* 0x080fe20000400000 */
[----:B------:R-:W-:Y:S01]  /*60b0*/  F2FP.BF16.F32.PACK_AB R83, RZ, R83 ;  /* 0x00000053ff53723e */ /* 0x000fe200000010ff */
[----:B------:R-:W-:Y:S01]  /*60c0*/  FMUL R33, R33, R88 ;  /* 0x0000005821217220 */ /* 0x000fe20000400000 */
[----:B------:R-:W-:Y:S01]  /*60d0*/  F2FP.BF16.F32.PACK_AB R84, RZ, R84 ;  /* 0x00000054ff54723e */ /* 0x000fe200000010ff */
[-C--:B------:R-:W-:Y:S01]  /*60e0*/  FMUL R34, R34, R88.reuse ;  /* 0x0000005822227220 */ /* 0x080fe20000400000 */
[----:B------:R-:W-:Y:S01]  /*60f0*/  P2R R5, PR, RZ, 0x20 ;  /* 0x00000020ff057803 */ /* 0x000fe20000000000 */
[-C--:B------:R-:W-:Y:S01]  /*6100*/  FMUL R35, R35, R88.reuse ;  /* 0x0000005823237220 */ /* 0x080fe20000400000 */
[----:B------:R-:W-:Y:S01]  /*6110*/  F2FP.BF16.F32.PACK_AB R85, RZ, R85 ;  /* 0x00000055ff55723e */ /* 0x000fe200000010ff */
[----:B------:R-:W-:Y:S01]  /*6120*/  FMUL R36, R36, R88 ;  /* 0x0000005824247220 */ /* 0x000fe20000400000 */
[----:B------:R-:W-:Y:S01]  /*6130*/  F2FP.BF16.F32.PACK_AB R86, RZ, R86 ;  /* 0x00000056ff56723e */ /* 0x000fe200000010ff */
[----:B------:R-:W-:Y:S01]  /*6140*/  FMUL R37, R37, R88 ;  /* 0x0000005825257220 */ /* 0x000fe20000400000 */
[----:B------:R-:W-:Y:S01]  /*6150*/  F2FP.BF16.F32.PACK_AB R87, RZ, R87 ;  /* 0x00000057ff57723e */ /* 0x000fe200000010ff */
[--C-:B0-----:R-:W-:Y:S01]  /*6160*/  @P0 IMAD.MOV.U32 R10, RZ, RZ, R14.reuse ;  /* 0x000000ffff0a0224 */ /* 0x101fe200078e000e */
[----:B------:R-:W-:Y:S01]  /*6170*/  F2FP.BF16.F32.PACK_AB R24, RZ, R24 ;  /* 0x00000018ff18723e */ /* 0x000fe200000010ff */
[--C-:B------:R-:W-:Y:S01]  /*6180*/  @P0 IMAD.MOV.U32 R11, RZ, RZ, R15.reuse ;  /* 0x000000ffff0b0224 */ /* 0x100fe200078e000f */
[----:B------:R-:W-:Y:S01]  /*6190*/  F2FP.BF16.F32.PACK_AB R25, RZ, R25 ;  /* 0x00000019ff19723e */ /* 0x000fe200000010ff */
[----:B------:R-:W-:Y:S01]  /*61a0*/  FMUL R38, R38, R88 ;  /* 0x0000005826267220 */ /* 0x000fe20000400000 */
[----:B------:R-:W-:Y:S01]  /*61b0*/  F2FP.BF16.F32.PACK_AB R26, RZ, R26 ;  /* 0x0000001aff1a723e */ /* 0x000fe200000010ff */
[-C--:B------:R-:W-:Y:S01]  /*61c0*/  FMUL R39, R39, R88.reuse ;  /* 0x0000005827277220 */ /* 0x080fe20000400000 */
[----:B------:R0:W-:Y:S01]  /*61d0*/  @P0 STG.E.U16 desc[UR36][R10.64+0x20], R64 ;  /* 0x000020400a000986 */ /* 0x0001e2000c101524 */
[----:B------:R-:W-:Y:S01]  /*61e0*/  ISETP.GT.AND P0, PT, R3, RZ, P2 ;  /* 0x000000ff0300720c */ /* 0x000fe20001704270 */
        /* <DEDUP_REMOVED lines=12> */
[----:B0-----:R-:W-:Y:S01]  /*62b0*/  @P0 IMAD.MOV.U32 R10, RZ, RZ, R14 ;  /* 0x000000ffff0a0224 */ /* 0x001fe200078e000e */
[----:B------:R-:W-:Y:S01]  /*62c0*/  F2FP.BF16.F32.PACK_AB R33, RZ, R33 ;  /* 0x00000021ff21723e */ /* 0x000fe200000010ff */
[----:B------:R-:W-:Y:S01]  /*62d0*/  @P0 IMAD.MOV.U32 R11, RZ, RZ, R15 ;  /* 0x000000ffff0b0224 */ /* 0x000fe200078e000f */
[----:B------:R-:W-:Y:S01]  /*62e0*/  F2FP.BF16.F32.PACK_AB R34, RZ, R34 ;  /* 0x00000022ff22723e */ /* 0x000fe200000010ff */
[-C--:B------:R-:W-:Y:S01]  /*62f0*/  FMUL R46, R46, R88.reuse ;  /* 0x000000582e2e7220 */ /* 0x080fe20000400000 */
[----:B------:R-:W-:Y:S01]  /*6300*/  F2FP.BF16.F32.PACK_AB R35, RZ, R35 ;  /* 0x00000023ff23723e */ /* 0x000fe200000010ff */
[-C--:B------:R-:W-:Y:S01]  /*6310*/  FMUL R47, R47, R88.reuse ;  /* 0x000000582f2f7220 */ /* 0x080fe20000400000 */
[----:B------:R0:W-:Y:S01]  /*6320*/  @P0 STG.E.U16 desc[UR36][R10.64+0x22], R65 ;  /* 0x000022410a000986 */ /* 0x0001e2000c101524 */
[----:B------:R-:W-:Y:S01]  /*6330*/  ISETP.GT.AND P0, PT, R3, 0x8, P3 ;  /* 0x000000080300780c */ /* 0x000fe20001f04270 */
[-C--:B------:R-:W-:Y:S01]  /*6340*/  FMUL R48, R48, R88.reuse ;  /* 0x0000005830307220 */ /* 0x080fe20000400000 */
[----:B------:R-:W-:Y:S01]  /*6350*/  ISETP.GT.AND P3, PT, R4, 0x30, PT ;  /* 0x000000300400780c */ /* 0x000fe20003f64270 */
        /* <DEDUP_REMOVED lines=11> */
[----:B------:R-:W-:Y:S01]  /*6410*/  ISETP.GT.AND P0, PT, R3, 0x8, P2 ;  /* 0x000000080300780c */ /* 0x000fe20001704270 */
[-C--:B------:R-:W-:Y:S01]  /*6420*/  FMUL R54, R54, R88.reuse ;  /* 0x0000005836367220 */ /* 0x080fe20000400000 */
[----:B------:R-:W-:Y:S01]  /*6430*/  ISETP.GT.AND P2, PT, R4, 0x18, PT ;  /* 0x000000180400780c */ /* 0x000fe20003f44270 */
[----:B------:R-:W-:Y:S01]  /*6440*/  FMUL R55, R55, R88 ;  /* 0x0000005837377220 */ /* 0x000fe20000400000 */
[----:B------:R-:W-:-:S02]  /*6450*/  F2FP.BF16.F32.PACK_AB R41, RZ, R41 ;  /* 0x00000029ff29723e */ /* 0x000fc400000010ff */
[----:B------:R-:W-:Y:S02]  /*6460*/  F2FP.BF16.F32.PACK_AB R42, RZ, R42 ;  /* 0x0000002aff2a723e */ /* 0x000fe400000010ff */
[----:B------:R-:W-:Y:S02]  /*6470*/  F2FP.BF16.F32.PACK_AB R43, RZ, R43 ;  /* 0x0000002bff2b723e */ /* 0x000fe400000010ff */
[----:B------:R-:W-:Y:S02]  /*6480*/  F2FP.BF16.F32.PACK_AB R44, RZ, R44 ;  /* 0x0000002cff2c723e */ /* 0x000fe400000010ff */
[----:B------:R-:W-:Y:S01]  /*6490*/  F2FP.BF16.F32.PACK_AB R45, RZ, R45 ;  /* 0x0000002dff2d723e */ /* 0x000fe200000010ff */
[----:B------:R-:W-:Y:S01]  /*64a0*/  @P0 STG.E.U16 desc[UR36][R8.64+0x22], R67 ;  /* 0x0000224308000986 */ /* 0x000fe2000c101524 */
[----:B------:R-:W-:Y:S02]  /*64b0*/  ISETP.GT.AND P0, PT, R3, RZ, P2 ;  /* 0x000000ff0300720c */ /* 0x000fe40001704270 */
[----:B------:R-:W-:-:S02]  /*64c0*/  F2FP.BF16.F32.PACK_AB R46, RZ, R46 ;  /* 0x0000002eff2e723e */ /* 0x000fc400000010ff */
[----:B------:R-:W-:Y:S02]  /*64d0*/  F2FP.BF16.F32.PACK_AB R47, RZ, R47 ;  /* 0x0000002fff2f723e */ /* 0x000fe400000010ff */
[----:B------:R-:W-:Y:S02]  /*64e0*/  F2FP.BF16.F32.PACK_AB R48, RZ, R48 ;  /* 0x00000030ff30723e */ /* 0x000fe400000010ff */
[----:B------:R-:W-:Y:S02]  /*64f0*/  F2FP.BF16.F32.PACK_AB R49, RZ, R49 ;  /* 0x00000031ff31723e */ /* 0x000fe400000010ff */
[----:B------:R-:W-:Y:S02]  /*6500*/  F2FP.BF16.F32.PACK_AB R50, RZ, R50 ;  /* 0x00000032ff32723e */ /* 0x000fe400000010ff */
[----:B------:R-:W-:Y:S01]  /*6510*/  F2FP.BF16.F32.PACK_AB R51, RZ, R51 ;  /* 0x00000033ff33723e */ /* 0x000fe200000010ff */
[----:B0-----:R-:W-:Y:S01]  /*6520*/  @P0 IMAD.MOV.U32 R10, RZ, RZ, R14 ;  /* 0x000000ffff0a0224 */ /* 0x001fe200078e000e */
[----:B------:R-:W-:Y:S01]  /*6530*/  F2FP.BF16.F32.PACK_AB R52, RZ, R52 ;  /* 0x00000034ff34723e */ /* 0x000fe200000010ff */
[----:B------:R-:W-:Y:S01]  /*6540*/  @P0 IMAD.MOV.U32 R11, RZ, RZ, R15 ;  /* 0x000000ffff0b0224 */ /* 0x000fe200078e000f */
[----:B------:R-:W-:-:S02]  /*6550*/  F2FP.BF16.F32.PACK_AB R53, RZ, R53 ;  /* 0x00000035ff35723e */ /* 0x000fc400000010ff */
[----:B------:R-:W-:Y:S02]  /*6560*/  F2FP.BF16.F32.PACK_AB R54, RZ, R54 ;  /* 0x00000036ff36723e */ /* 0x000fe400000010ff */
[----:B------:R0:W-:Y:S01]  /*6570*/  @P0 STG.E.U16 desc[UR36][R10.64+0x30], R68 ;  /* 0x000030440a000986 */ /* 0x0001e2000c101524 */
[----:B------:R-:W-:Y:S02]  /*6580*/  ISETP.GT.AND P0, PT, R3, RZ, P1 ;  /* 0x000000ff0300720c */ /* 0x000fe40000f04270 */
[----:B------:R-:W-:-:S11]  /*6590*/  F2FP.BF16.F32.PACK_AB R55, RZ, R55 ;  /* 0x00000037ff37723e */ /* 0x000fd600000010ff */
[----:B0-----:R-:W-:Y:S02]  /*65a0*/  @P0 IMAD.MOV.U32 R10, RZ, RZ, R14 ;  /* 0x000000ffff0a0224 */ /* 0x001fe400078e000e */
[----:B------:R-:W-:-:S05]  /*65b0*/  @P0 IMAD.MOV.U32 R11, RZ, RZ, R15 ;  /* 0x000000ffff0b0224 */ /* 0x000fca00078e000f */
[----:B------:R0:W-:Y:S01]  /*65c0*/  @P0 STG.E.U16 desc[UR36][R10.64+0x32], R69 ;  /* 0x000032450a000986 */ /* 0x0001e2000c101524 */
[----:B------:R-:W-:Y:S02]  /*65d0*/  ISETP.GT.AND P0, PT, R3, 0x8, P2 ;  /* 0x000000080300780c */ /* 0x000fe40001704270 */
[----:B------:R-:W-:-:S11]  /*65e0*/  ISETP.GT.AND P2, PT, R4, 0x20, PT ;  /* 0x000000200400780c */ /* 0x000fd60003f44270 */
[----:B------:R-:W-:Y:S01]  /*65f0*/  @P0 STG.E.U16 desc[UR36][R8.64+0x30], R70 ;  /* 0x0000304608000986 */ /* 0x000fe2000c101524 */
[----:B------:R-:W-:Y:S02]  /*6600*/  ISETP.GT.AND P0, PT, R3, 0x8, P1 ;  /* 0x000000080300780c */ /* 0x000fe40000f04270 */
[----:B------:R-:W-:-:S11]  /*6610*/  ISETP.GT.AND P1, PT, R4, 0x21, PT ;  /* 0x000000210400780c */ /* 0x000fd60003f24270 */
[----:B------:R-:W-:Y:S01]  /*6620*/  @P0 STG.E.U16 desc[UR36][R8.64+0x32], R71 ;  /* 0x0000324708000986 */ /* 0x000fe2000c101524 */
[----:B------:R-:W-:-:S13]  /*6630*/  ISETP.GT.AND P0, PT, R3, RZ, P2 ;  /* 0x000000ff0300720c */ /* 0x000fda0001704270 */
[----:B0-----:R-:W-:Y:S02]  /*6640*/  @P0 IMAD.MOV.U32 R10, RZ, RZ, R14 ;  /* 0x000000ffff0a0224 */ /* 0x001fe400078e000e */
[----:B------:R-:W-:-:S05]  /*6650*/  @P0 IMAD.MOV.U32 R11, RZ, RZ, R15 ;  /* 0x000000ffff0b0224 */ /* 0x000fca00078e000f */
[----:B------:R0:W-:Y:S01]  /*6660*/  @P0 STG.E.U16 desc[UR36][R10.64+0x40], R72 ;  /* 0x000040480a000986 */ /* 0x0001e2000c101524 */
[----:B------:R-:W-:-:S13]  /*6670*/  ISETP.GT.AND P0, PT, R3, RZ, P1 ;  /* 0x000000ff0300720c */ /* 0x000fda0000f04270 */
[----:B0-----:R-:W-:Y:S02]  /*6680*/  @P0 IMAD.MOV.U32 R10, RZ, RZ, R14 ;  /* 0x000000ffff0a0224 */ /* 0x001fe400078e000e */
[----:B------:R-:W-:-:S05]  /*6690*/  @P0 IMAD.MOV.U32 R11, RZ, RZ, R15 ;  /* 0x000000ffff0b0224 */ /* 0x000fca00078e000f */
[----:B------:R0:W-:Y:S01]  /*66a0*/  @P0 STG.E.U16 desc[UR36][R10.64+0x42], R73 ;  /* 0x000042490a000986 */ /* 0x0001e2000c101524 */
[----:B------:R-:W-:Y:S02]  /*66b0*/  ISETP.GT.AND P0, PT, R3, 0x8, P2 ;  /* 0x000000080300780c */ /* 0x000fe40001704270 */
[----:B------:R-:W-:-:S11]  /*66c0*/  ISETP.GT.AND P2, PT, R4, 0x38, PT ;  /* 0x000000380400780c */ /* 0x000fd60003f44270 */
[----:B------:R-:W-:Y:S01]  /*66d0*/  @P0 STG.E.U16 desc[UR36][R8.64+0x40], R74 ;  /* 0x0000404a08000986 */ /* 0x000fe2000c101524 */
[----:B------:R-:W-:-:S13]  /*66e0*/  ISETP.GT.AND P0, PT, R3, 0x8, P1 ;  /* 0x000000080300780c */ /* 0x000fda0000f04270 */
        /* <DEDUP_REMOVED lines=9> */
[----:B------:R-:W-:-:S13]  /*6780*/  ISETP.GT.AND P0, PT, R3, 0x8, P5 ;  /* 0x000000080300780c */ /* 0x000fda0002f04270 */
[----:B------:R-:W-:Y:S01]  /*6790*/  @P0 STG.E.U16 desc[UR36][R8.64+0x50], R78 ;  /* 0x0000504e08000986 */ /* 0x000fe2000c101524 */
[----:B------:R-:W-:-:S13]  /*67a0*/  ISETP.GT.AND P0, PT, R3, 0x8, P4 ;  /* 0x000000080300780c */ /* 0x000fda0002704270 */
[----:B------:R-:W-:Y:S01]  /*67b0*/  @P0 STG.E.U16 desc[UR36][R8.64+0x52], R79 ;  /* 0x0000524f08000986 */ /* 0x000fe2000c101524 */
[----:B------:R-:W-:-:S13]  /*67c0*/  ISETP.GT.AND P0, PT, R3, RZ, P3 ;  /* 0x000000ff0300720c */ /* 0x000fda0001f04270 */
[----:B0-----:R-:W-:Y:S02]  /*67d0*/  @P0 IMAD.MOV.U32 R10, RZ, RZ, R14 ;  /* 0x000000ffff0a0224 */ /* 0x001fe400078e000e */
[----:B------:R-:W-:-:S05]  /*67e0*/  @P0 IMAD.MOV.U32 R11, RZ, RZ, R15 ;  /* 0x000000ffff0b0224 */ /* 0x000fca00078e000f */
[----:B------:R0:W-:Y:S01]  /*67f0*/  @P0 STG.E.U16 desc[UR36][R10.64+0x60], R80 ;  /* 0x000060500a000986 */ /* 0x0001e2000c101524 */
[----:B------:R-:W-:-:S04]  /*6800*/  ISETP.GT.AND P0, PT, R4, 0x31, PT ;  /* 0x000000310400780c */ /* 0x000fc80003f04270 */
        /* <DEDUP_REMOVED lines=8> */
[----:B------:R-:W-:-:S05]  /*6890*/  IADD3 R12, P1, R89, R8, RZ ;  /* 0x00000008590c7210 */ /* 0x000fca0007f3e0ff */
[----:B------:R-:W-:Y:S01]  /*68a0*/  IMAD.X R13, R57, 0x1, R9, P1 ;  /* 0x00000001390d7824 */ /* 0x000fe200008e0609 */
[----:B------:R-:W-:-:S13]  /*68b0*/  ISETP.GT.AND P1, PT, R3, RZ, P2 ;  /* 0x000000ff0300720c */ /* 0x000fda0001724270 */
[----:B------:R-:W-:Y:S01]  /*68c0*/  @P1 STG.E.U16 desc[UR36][R14.64+0x70], R84 ;  /* 0x000070540e001986 */ /* 0x000fe2000c101524 */
[----:B------:R-:W-:-:S05]  /*68d0*/  IADD3 R20, P1, R89, R8, RZ ;  /* 0x0000000859147210 */ /* 0x000fca0007f3e0ff */
[----:B------:R-:W-:Y:S01]  /*68e0*/  IMAD.X R21, R57, 0x1, R9, P1 ;  /* 0x0000000139157824 */ /* 0x000fe200008e0609 */
[----:B0-----:R-:W-:-:S05]  /*68f0*/  IADD3 R10, P1, R89, R14, RZ ;  /* 0x0000000e590a7210 */ /* 0x001fca0007f3e0ff */
[----:B------:R-:W-:Y:S01]  /*6900*/  IMAD.X R11, R57, 0x1, R15, P1 ;  /* 0x00000001390b7824 */ /* 0x000fe200008e060f */
[----:B------:R-:W-:-:S04]  /*6910*/  ISETP.GT.AND P1, PT, R4, 0x39, PT ;  /* 0x000000390400780c */ /* 0x000fc80003f24270 */
[----:B------:R-:W-:-:S13]  /*6920*/  ISETP.GT.AND P5, PT, R3, RZ, P1 ;  /* 0x000000ff0300720c */ /* 0x000fda0000fa4270 */
[----:B------:R-:W-:Y:S01]  /*6930*/  @P5 STG.E.U16 desc[UR36][R14.64+0x72], R85 ;  /* 0x000072550e005986 */ /* 0x000fe2000c101524 */
[----:B------:R-:W-:-:S13]  /*6940*/  ISETP.GT.AND P5, PT, R3, 0x8, P2 ;  /* 0x000000080300780c */ /* 0x000fda00017a4270 */
[----:B------:R-:W-:Y:S01]  /*6950*/  @P5 STG.E.U16 desc[UR36][R8.64+0x70], R86 ;  /* 0x0000705608005986 */ /* 0x000fe2000c101524 */
[----:B------:R-:W-:-:S13]  /*6960*/  ISETP.GT.AND P5, PT, R3, 0x8, P1 ;  /* 0x000000080300780c */ /* 0x000fda0000fa4270 */
[----:B------:R0:W-:Y:S01]  /*6970*/  @P5 STG.E.U16 desc[UR36][R8.64+0x72], R87 ;  /* 0x0000725708005986 */ /* 0x0001e2000c101524 */
[C---:B------:R-:W-:Y:S02]  /*6980*/  ISETP.GT.AND P5, PT, R3.reuse, 0x80, P6 ;  /* 0x000000800300780c */ /* 0x040fe400037a4270 */
[----:B------:R-:W-:-:S11]  /*6990*/  ISETP.GT.AND P6, PT, R3, 0x88, P6 ;  /* 0x000000880300780c */ /* 0x000fd600037c4270 */
[----:B------:R-:W-:Y:S01]  /*69a0*/  @P5 STG.E.U16 desc[UR36][R10.64], R24 ;  /* 0x000000180a005986 */ /* 0x000fe2000c101524 */
[----:B------:R-:W-:-:S04]  /*69b0*/  ISETP.GT.AND P5, PT, R4, 0x1, PT ;  /* 0x000000010400780c */ /* 0x000fc80003fa4270 */
[----:B------:R-:W-:-:S13]  /*69c0*/  ISETP.GT.AND P5, PT, R3, 0x80, P5 ;  /* 0x000000800300780c */ /* 0x000fda0002fa4270 */
[----:B0-----:R-:W-:Y:S02]  /*69d0*/  @P5 IMAD.MOV.U32 R8, RZ, RZ, R10 ;  /* 0x000000ffff085224 */ /* 0x001fe400078e000a */
[----:B------:R-:W-:-:S05]  /*69e0*/  @P5 IMAD.MOV.U32 R9, RZ, RZ, R11 ;  /* 0x000000ffff095224 */ /* 0x000fca00078e000b */
[----:B------:R0:W-:Y:S01]  /*69f0*/  @P5 STG.E.U16 desc[UR36][R8.64+0x2], R25 ;  /* 0x0000021908005986 */ /* 0x0001e2000c101524 */
[----:B------:R-:W-:-:S03]  /*6a00*/  ISETP.NE.AND P5, PT, R5, RZ, PT ;  /* 0x000000ff0500720c */ /* 0x000fc60003fa5270 */
[----:B------:R-:W-:Y:S01]  /*6a10*/  @P6 STG.E.U16 desc[UR36][R12.64], R26 ;  /* 0x0000001a0c006986 */ /* 0x000fe2000c101524 */
[----:B------:R-:W-:-:S04]  /*6a20*/  ISETP.GT.AND P6, PT, R4, 0x1, PT ;  /* 0x000000010400780c */ /* 0x000fc80003fc4270 */
[----:B------:R-:W-:-:S13]  /*6a30*/  ISETP.GT.AND P6, PT, R3, 0x88, P6 ;  /* 0x000000880300780c */ /* 0x000fda00037c4270 */
[----:B------:R-:W-:Y:S01]  /*6a40*/  @P6 STG.E.U16 desc[UR36][R20.64+0x2], R27 ;  /* 0x0000021b14006986 */ /* 0x000fe2000c101524 */
[----:B------:R-:W-:-:S04]  /*6a50*/  ISETP.GT.AND P6, PT, R4, 0x8, PT ;  /* 0x000000080400780c */ /* 0x000fc80003fc4270 */
[----:B------:R-:W-:-:S13]  /*6a60*/  ISETP.GT.AND P6, PT, R3, 0x80, P6 ;  /* 0x000000800300780c */ /* 0x000fda00037c4270 */
[----:B0-----:R-:W-:Y:S02]  /*6a70*/  @P6 IMAD.MOV.U32 R8, RZ, RZ, R10 ;  /* 0x000000ffff086224 */ /* 0x001fe400078e000a */
[----:B------:R-:W-:-:S05]  /*6a80*/  @P6 IMAD.MOV.U32 R9, RZ, RZ, R11 ;  /* 0x000000ffff096224 */ /* 0x000fca00078e000b */
[----:B------:R0:W-:Y:S01]  /*6a90*/  @P6 STG.E.U16 desc[UR36][R8.64+0x10], R28 ;  /* 0x0000101c08006986 */ /* 0x0001e2000c101524 */
[----:B------:R-:W-:-:S04]  /*6aa0*/  ISETP.GT.AND P6, PT, R4, 0x9, PT ;  /* 0x000000090400780c */ /* 0x000fc80003fc4270 */
[----:B------:R-:W-:-:S13]  /*6ab0*/  ISETP.GT.AND P6, PT, R3, 0x80, P6 ;  /* 0x000000800300780c */ /* 0x000fda00037c4270 */
[----:B0-----:R-:W-:Y:S02]  /*6ac0*/  @P6 IMAD.MOV.U32 R8, RZ, RZ, R10 ;  /* 0x000000ffff086224 */ /* 0x001fe400078e000a */
[----:B------:R-:W-:-:S05]  /*6ad0*/  @P6 IMAD.MOV.U32 R9, RZ, RZ, R11 ;  /* 0x000000ffff096224 */ /* 0x000fca00078e000b */
[----:B------:R0:W-:Y:S01]  /*6ae0*/  @P6 STG.E.U16 desc[UR36][R8.64+0x12], R29 ;  /* 0x0000121d08006986 */ /* 0x0001e2000c101524 */
[----:B------:R-:W-:-:S04]  /*6af0*/  ISETP.GT.AND P6, PT, R4, 0x8, PT ;  /* 0x000000080400780c */ /* 0x000fc80003fc4270 */
[----:B------:R-:W-:-:S13]  /*6b00*/  ISETP.GT.AND P6, PT, R3, 0x88, P6 ;  /* 0x000000880300780c */ /* 0x000fda00037c4270 */
        /* <DEDUP_REMOVED lines=45> */
[----:B------:R-:W-:Y:S01]  /*6de0*/  @P6 STG.E.U16 desc[UR36][R8.64+0x42], R41 ;  /* 0x0000422908006986 */ /* 0x000fe2000c101524 */
[----:B------:R-:W-:-:S04]  /*6df0*/  ISETP.GT.AND P6, PT, R4, 0x20, PT ;  /* 0x000000200400780c */ /* 0x000fc80003fc4270 */
[----:B------:R-:W-:-:S13]  /*6e00*/  ISETP.GT.AND P6, PT, R3, 0x88, P6 ;  /* 0x000000880300780c */ /* 0x000fda00037c4270 */
[----:B------:R-:W-:Y:S01]  /*6e10*/  @P6 STG.E.U16 desc[UR36][R6.64+0x40], R42 ;  /* 0x0000402a06006986 */ /* 0x000fe2000c101524 */
[----:B------:R-:W-:-:S04]  /*6e20*/  ISETP.GT.AND P6, PT, R4, 0x21, PT ;  /* 0x000000210400780c */ /* 0x000fc80003fc4270 */
[----:B------:R-:W-:-:S13]  /*6e30*/  ISETP.GT.AND P6, PT, R3, 0x88, P6 ;  /* 0x000000880300780c */ /* 0x000fda00037c4270 */
[----:B------:R-:W-:Y:S02]  /*6e40*/  @P6 IMAD.MOV.U32 R4, RZ, RZ, R6 ;  /* 0x000000ffff046224 */ /* 0x000fe400078e0006 */
[----:B------:R-:W-:-:S05]  /*6e50*/  @P6 IMAD.MOV.U32 R5, RZ, RZ, R7 ;  /* 0x000000ffff056224 */ /* 0x000fca00078e0007 */
[----:B------:R0:W-:Y:S01]  /*6e60*/  @P6 STG.E.U16 desc[UR36][R4.64+0x42], R43 ;  /* 0x0000422b04006986 */ /* 0x0001e2000c101524 */
[C---:B------:R-:W-:Y:S02]  /*6e70*/  ISETP.GT.AND P6, PT, R3.reuse, 0x80, P5 ;  /* 0x000000800300780c */ /* 0x040fe40002fc4270 */
[----:B------:R-:W-:-:S11]  /*6e80*/  ISETP.GT.AND P5, PT, R3, 0x88, P5 ;  /* 0x000000880300780c */ /* 0x000fd60002fa4270 */
[----:B0-----:R-:W-:Y:S02]  /*6e90*/  @P6 IMAD.MOV.U32 R4, RZ, RZ, R10 ;  /* 0x000000ffff046224 */ /* 0x001fe400078e000a */
[----:B------:R-:W-:-:S05]  /*6ea0*/  @P6 IMAD.MOV.U32 R5, RZ, RZ, R11 ;  /* 0x000000ffff056224 */ /* 0x000fca00078e000b */
[----:B------:R0:W-:Y:S01]  /*6eb0*/  @P6 STG.E.U16 desc[UR36][R4.64+0x50], R44 ;  /* 0x0000502c04006986 */ /* 0x0001e2000c101524 */
[C---:B------:R-:W-:Y:S02]  /*6ec0*/  ISETP.GT.AND P6, PT, R3.reuse, 0x80, P4 ;  /* 0x000000800300780c */ /* 0x040fe400027c4270 */
[----:B------:R-:W-:-:S11]  /*6ed0*/  ISETP.GT.AND P4, PT, R3, 0x88, P4 ;  /* 0x000000880300780c */ /* 0x000fd60002784270 */
[----:B0-----:R-:W-:Y:S02]  /*6ee0*/  @P6 IMAD.MOV.U32 R4, RZ, RZ, R10 ;  /* 0x000000ffff046224 */ /* 0x001fe400078e000a */
[----:B------:R-:W-:-:S05]  /*6ef0*/  @P6 IMAD.MOV.U32 R5, RZ, RZ, R11 ;  /* 0x000000ffff056224 */ /* 0x000fca00078e000b */
[----:B------:R0:W-:Y:S02]  /*6f00*/  @P6 STG.E.U16 desc[UR36][R4.64+0x52], R45 ;  /* 0x0000522d04006986 */ /* 0x0001e4000c101524 */
[----:B0-----:R-:W-:Y:S02]  /*6f10*/  @P5 IMAD.MOV.U32 R4, RZ, RZ, R6 ;  /* 0x000000ffff045224 */ /* 0x001fe400078e0006 */
[----:B------:R-:W-:-:S05]  /*6f20*/  @P5 IMAD.MOV.U32 R5, RZ, RZ, R7 ;  /* 0x000000ffff055224 */ /* 0x000fca00078e0007 */
[----:B------:R0:W-:Y:S01]  /*6f30*/  @P5 STG.E.U16 desc[UR36][R4.64+0x50], R46 ;  /* 0x0000502e04005986 */ /* 0x0001e2000c101524 */
[C---:B------:R-:W-:Y:S02]  /*6f40*/  ISETP.GT.AND P5, PT, R3.reuse, 0x80, P3 ;  /* 0x000000800300780c */ /* 0x040fe40001fa4270 */
[----:B------:R-:W-:Y:S01]  /*6f50*/  ISETP.GT.AND P3, PT, R3, 0x88, P3 ;  /* 0x000000880300780c */ /* 0x000fe20001f64270 */
        /* <DEDUP_REMOVED lines=17> */
[----:B------:R0:W-:Y:S02]  /*7070*/  @P3 STG.E.U16 desc[UR36][R4.64+0x60], R50 ;  /* 0x0000603204003986 */ /* 0x0001e4000c101524 */
[----:B0-----:R-:W-:Y:S02]  /*7080*/  @P0 IMAD.MOV.U32 R4, RZ, RZ, R6 ;  /* 0x000000ffff040224 */ /* 0x001fe400078e0006 */
[----:B------:R-:W-:-:S05]  /*7090*/  @P0 IMAD.MOV.U32 R5, RZ, RZ, R7 ;  /* 0x000000ffff050224 */ /* 0x000fca00078e0007 */
[----:B------:R0:W-:Y:S02]  /*70a0*/  @P0 STG.E.U16 desc[UR36][R4.64+0x62], R51 ;  /* 0x0000623304000986 */ /* 0x0001e4000c101524 */
[----:B0-----:R-:W-:Y:S02]  /*70b0*/  @P5 IMAD.MOV.U32 R4, RZ, RZ, R10 ;  /* 0x000000ffff045224 */ /* 0x001fe400078e000a */
[----:B------:R-:W-:-:S05]  /*70c0*/  @P5 IMAD.MOV.U32 R5, RZ, RZ, R11 ;  /* 0x000000ffff055224 */ /* 0x000fca00078e000b */
[----:B------:R0:W-:Y:S04]  /*70d0*/  @P5 STG.E.U16 desc[UR36][R4.64+0x70], R52 ;  /* 0x0000703404005986 */ /* 0x0001e8000c101524 */
[----:B------:R1:W-:Y:S01]  /*70e0*/  @P4 STG.E.U16 desc[UR36][R10.64+0x72], R53 ;  /* 0x000072350a004986 */ /* 0x0003e2000c101524 */
[----:B0-----:R-:W-:Y:S02]  /*70f0*/  @P2 IMAD.MOV.U32 R4, RZ, RZ, R6 ;  /* 0x000000ffff042224 */ /* 0x001fe400078e0006 */
[----:B------:R-:W-:-:S05]  /*7100*/  @P2 IMAD.MOV.U32 R5, RZ, RZ, R7 ;  /* 0x000000ffff052224 */ /* 0x000fca00078e0007 */
[----:B------:R1:W-:Y:S04]  /*7110*/  @P2 STG.E.U16 desc[UR36][R4.64+0x70], R54 ;  /* 0x0000703604002986 */ /* 0x0003e8000c101524 */
[----:B------:R1:W-:Y:S02]  /*7120*/  @P1 STG.E.U16 desc[UR36][R6.64+0x72], R55 ;  /* 0x0000723706001986 */ /* 0x0003e4000c101524 */
.L_x_158:
[----:B------:R-:W-:Y:S05]  /*7130*/  BSYNC B0 ;  /* 0x0000000000007941 */ /* 0x000fea0003800000 */
.L_x_34:
[----:B------:R-:W-:Y:S01]  /*7140*/  ULDC UR4, c[0x0][0xc] ;  /* 0x0000030000047ab9 */ /* 0x000fe20000000800 */
[----:B------:R-:W-:Y:S01]  /*7150*/  ULDC UR5, c[0x0][0x10] ;  /* 0x0000040000057ab9 */ /* 0x000fe20000000800 */
[----:B------:R-:W2:Y:S01]  /*7160*/  LDC R3, c[0x0][0x14] ;  /* 0x00000500ff037b82 */ /* 0x000ea20000000800 */
[----:B------:R-:W-:Y:S01]  /*7170*/  UIMAD.WIDE.U32 UR4, UR4, UR5, URZ ;  /* 0x00000005040472a5 */ /* 0x000fe2000f8e003f */
[----:B------:R-:W-:Y:S02]  /*7180*/  IMAD.MOV.U32 R92, RZ, RZ, -0x1 ;  /* 0xffffffffff5c7424 */ /* 0x000fe400078e00ff */
[----:B------:R-:W-:-:S03]  /*7190*/  IMAD.MOV.U32 R89, RZ, RZ, -0x1 ;  /* 0xffffffffff597424 */ /* 0x000fc600078e00ff */
[----:B--2---:R-:W-:-:S04]  /*71a0*/  IMAD.WIDE.U32 R16, R3, UR4, R16 ;  /* 0x0000000403107c25 */ /* 0x004fc8000f8e0010 */
[----:B------:R-:W-:Y:S01]  /*71b0*/  IMAD R3, R3, UR5, RZ ;  /* 0x0000000503037c24 */ /* 0x000fe2000f8e02ff */
[----:B------:R-:W-:Y:S02]  /*71c0*/  ULDC.64 UR4, c[0x0][0x650] ;  /* 0x0001940000047ab9 */ /* 0x000fe40000000a00 */
[----:B------:R-:W-:Y:S01]  /*71d0*/  ISETP.GE.U32.AND P0, PT, R16, UR4, PT ;  /* 0x0000000410007c0c */ /* 0x000fe2000bf06070 */
[--C-:B------:R-:W-:Y:S01]  /*71e0*/  IMAD.IADD R17, R17, 0x1, R3.reuse ;  /* 0x0000000111117824 */ /* 0x100fe200078e0203 */
[----:B------:R-:W-:-:S04]  /*71f0*/  PRMT R3, RZ, 0x7610, R3 ;  /* 0x00007610ff037816 */ /* 0x000fc80000000003 */
[----:B------:R-:W-:-:S13]  /*7200*/  ISETP.GE.U32.AND.EX P0, PT, R17, UR5, PT, P0 ;  /* 0x0000000511007c0c */ /* 0x000fda000bf06100 */
[----:B------:R-:W-:Y:S05]  /*7210*/  @P0 BRA `(.L_x_159) ;  /* 0x0000000400640947 */ /* 0x000fea0003800000 */
[----:B0-----:R-:W0:Y:S01]  /*7220*/  S2R R12, SR_CTAID.X ;  /* 0x00000000000c7919 */ /* 0x001e220000002500 */
[----:B-1-34-:R-:W1:Y:S01]  /*7230*/  LDC.64 R10, c[0x0][0x628] ;  /* 0x00018a00ff0a7b82 */ /* 0x01ae620000000a00 */
[----:B------:R-:W-:Y:S01]  /*7240*/  ULDC UR4, c[0x0][0x150] ;  /* 0x0000540000047ab9 */ /* 0x000fe20000000800 */
[----:B------:R-:W-:Y:S01]  /*7250*/  IMAD.MOV.U32 R8, RZ, RZ, R16 ;  /* 0x000000ffff087224 */ /* 0x000fe200078e0010 */
[----:B------:R-:W2:Y:S01]  /*7260*/  S2R R24, SR_CTAID.Y ;  /* 0x0000000000187919 */ /* 0x000ea20000002600 */
[----:B------:R-:W-:-:S04]  /*7270*/  IMAD.MOV.U32 R9, RZ, RZ, R17 ;  /* 0x000000ffff097224 */ /* 0x000fc800078e0011 */
[----:B------:R-:W3:Y:S08]  /*7280*/  LDC R21, c[0x0][0x144] ;  /* 0x00005100ff157b82 */ /* 0x000ef00000000800 */
[----:B------:R-:W4:Y:S08]  /*7290*/  LDC R0, c[0x0][0x630] ;  /* 0x00018c00ff007b82 */ /* 0x000f300000000800 */
[----:B------:R-:W2:Y:S01]  /*72a0*/  LDC.64 R14, c[0x0][0x620] ;  /* 0x00018800ff0e7b82 */ /* 0x000ea20000000a00 */
[----:B-1----:R-:W-:-:S04]  /*72b0*/  ISETP.NE.U32.AND P0, PT, R10, RZ, PT ;  /* 0x000000ff0a00720c */ /* 0x002fc80003f05070 */
[----:B------:R-:W-:Y:S02]  /*72c0*/  ISETP.NE.AND.EX P0, PT, R11, RZ, PT, P0 ;  /* 0x000000ff0b00720c */ /* 0x000fe40003f05300 */
[----:B0-----:R-:W-:-:S05]  /*72d0*/  I2FP.F32.U32 R3, R12 ;  /* 0x0000000c00037245 */ /* 0x001fca0000201000 */
[----:B------:R-:W-:-:S04]  /*72e0*/  FMUL R3, R3, UR4 ;  /* 0x0000000403037c20 */ /* 0x000fc80008400000 */
[----:B------:R0:W1:Y:S02]  /*72f0*/  F2I.U32.TRUNC.NTZ R20, R3 ;  /* 0x0000000300147305 */ /* 0x000064000020f000 */
[----:B---34-:R-:W-:Y:S05]  /*7300*/  @!P0 BRA `(.L_x_160) ;  /* 0x0000000000288947 */ /* 0x018fea0003800000 */
[----:B0-----:R-:W0:Y:S02]  /*7310*/  LDC R3, c[0x0][0x634] ;  /* 0x00018d00ff037b82 */ /* 0x001e240000000800 */
        /* <DEDUP_REMOVED lines=9> */
.L_x_160:
[----:B------:R-:W3:Y:S01]  /*73b0*/  LDC.64 R28, c[0x0][0x640] ;  /* 0x00019000ff1c7b82 */ /* 0x000ee20000000a00 */
[-CC-:B------:R-:W-:Y:S01]  /*73c0*/  SHF.R.U64 R89, R8, R0.reuse, R9.reuse ;  /* 0x0000000008597219 */ /* 0x180fe20000001209 */
[----:B-1----:R-:W-:Y:S01]  /*73d0*/  IMAD.MOV R20, RZ, RZ, -R20 ;  /* 0x000000ffff147224 */ /* 0x002fe200078e0a14 */
[----:B------:R-:W-:Y:S01]  /*73e0*/  SHF.R.U32.HI R0, RZ, R0, R9 ;  /* 0x00000000ff007219 */ /* 0x000fe20000011609 */
[----:B------:R-:W-:Y:S01]  /*73f0*/  ULDC UR4, c[0x0][0x154] ;  /* 0x0000550000047ab9 */ /* 0x000fe20000000800 */
[----:B0-----:R-:W-:Y:S01]  /*7400*/  IADD3 R3, P0, RZ, -R89, RZ ;  /* 0x80000059ff037210 */ /* 0x001fe20007f1e0ff */
[----:B------:R-:W-:Y:S02]  /*7410*/  IMAD R21, R21, R20, R12 ;  /* 0x0000001415157224 */ /* 0x000fe400078e020c */
[----:B------:R-:W0:Y:S01]  /*7420*/  LDC R6, c[0x0][0x618] ;  /* 0x00018600ff067b82 */ /* 0x000e220000000800 */
[----:B------:R-:W-:Y:S02]  /*7430*/  IMAD.MOV.U32 R7, RZ, RZ, 0x1 ;  /* 0x00000001ff077424 */ /* 0x000fe400078e00ff */
[----:B------:R-:W-:-:S04]  /*7440*/  IMAD.X R5, RZ, RZ, ~R0, P0 ;  /* 0x000000ffff057224 */ /* 0x000fc800000e0e00 */
[-C--:B--2---:R-:W-:Y:S01]  /*7450*/  IMAD R0, R5, R14.reuse, RZ ;  /* 0x0000000e05007224 */ /* 0x084fe200078e02ff */
[----:B------:R-:W1:Y:S01]  /*7460*/  LDC R8, c[0x0][0x608] ;  /* 0x00018200ff087b82 */ /* 0x000e620000000800 */
[----:B------:R-:W-:-:S04]  /*7470*/  IMAD.WIDE.U32 R4, R3, R14, R16 ;  /* 0x0000000e03047225 */ /* 0x000fc800078e0010 */
[----:B------:R-:W-:Y:S01]  /*7480*/  IMAD R3, R3, R15, R0 ;  /* 0x0000000f03037224 */ /* 0x000fe200078e0200 */
[----:B------:R-:W-:Y:S02]  /*7490*/  I2FP.F32.U32 R0, R24 ;  /* 0x0000001800007245 */ /* 0x000fe40000201000 */
[----:B------:R-:W2:Y:S01]  /*74a0*/  LDC R26, c[0x0][0x658] ;  /* 0x00019600ff1a7b82 */ /* 0x000ea20000000800 */
[----:B------:R-:W-:Y:S01]  /*74b0*/  IMAD.IADD R3, R5, 0x1, R3 ;  /* 0x0000000105037824 */ /* 0x000fe200078e0203 */
[----:B---3--:R-:W-:Y:S01]  /*74c0*/  ISETP.NE.U32.AND P0, PT, R28, RZ, PT ;  /* 0x000000ff1c00720c */ /* 0x008fe20003f05070 */
[----:B------:R-:W-:Y:S01]  /*74d0*/  FMUL R0, R0, UR4 ;  /* 0x0000000400007c20 */ /* 0x000fe20008400000 */
[----:B------:R-:W-:Y:S02]  /*74e0*/  IMAD.MOV.U32 R5, RZ, RZ, -0x1 ;  /* 0xffffffffff057424 */ /* 0x000fe400078e00ff */
[----:B------:R-:W-:Y:S01]  /*74f0*/  ISETP.NE.AND.EX P0, PT, R29, RZ, PT, P0 ;  /* 0x000000ff1d00720c */ /* 0x000fe20003f05300 */
[----:B------:R3:W4:Y:S01]  /*7500*/  F2I.U32.TRUNC.NTZ R13, R0 ;  /* 0x00000000000d7305 */ /* 0x000722000020f000 */
[----:B------:R-:W3:Y:S01]  /*7510*/  LDC R15, c[0x0][0x148] ;  /* 0x00005200ff0f7b82 */ /* 0x000ee20000000800 */
[----:B0-----:R-:W-:-:S02]  /*7520*/  SHF.R.U64 R12, R4, R6, R3 ;  /* 0x00000006040c7219 */ /* 0x001fc40000001203 */
[----:B------:R-:W-:-:S05]  /*7530*/  SHF.R.U32.HI R3, RZ, R6, R3 ;  /* 0x00000006ff037219 */ /* 0x000fca0000011603 */
[----:B------:R-:W0:Y:S01]  /*7540*/  LDC R20, c[0x0][0x600] ;  /* 0x00018000ff147b82 */ /* 0x000e220000000800 */
[-CC-:B-1----:R-:W-:Y:S02]  /*7550*/  SHF.R.U64 R10, R12, R8.reuse, R3.reuse ;  /* 0x000000080c0a7219 */ /* 0x182fe40000001203 */
[----:B------:R-:W-:-:S05]  /*7560*/  SHF.R.U32.HI R3, RZ, R8, R3 ;  /* 0x00000008ff037219 */ /* 0x000fca0000011603 */
[----:B------:R-:W1:Y:S01]  /*7570*/  LDC R27, c[0x0][0x648] ;  /* 0x00019200ff1b7b82 */ /* 0x000e620000000800 */
[-C--:B--2---:R-:W-:Y:S02]  /*7580*/  SHF.L.U32 R4, R5, R26.reuse, RZ ;  /* 0x0000001a05047219 */ /* 0x084fe400000006ff */
[-CC-:B------:R-:W-:Y:S02]  /*7590*/  SHF.R.U64 R14, R10, R26.reuse, R3.reuse ;  /* 0x0000001a0a0e7219 */ /* 0x180fe40000001203 */
[----:B------:R-:W-:Y:S02]  /*75a0*/  SHF.R.U32.HI R5, RZ, R26, R3 ;  /* 0x0000001aff057219 */ /* 0x000fe40000011603 */
[----:B------:R-:W-:Y:S01]  /*75b0*/  LOP3.LUT R25, RZ, R4, RZ, 0x33, !PT ;  /* 0x00000004ff197212 */ /* 0x000fe200078e33ff */
[----:B------:R-:W2:Y:S01]  /*75c0*/  LDC R30, c[0x0][0x638] ;  /* 0x00018e00ff1e7b82 */ /* 0x000ea20000000800 */
[----:B------:R-:W-:Y:S01]  /*75d0*/  SHF.L.U32 R26, R7, R26, RZ ;  /* 0x0000001a071a7219 */ /* 0x000fe200000006ff */
[----:B------:R-:W-:-:S06]  /*75e0*/  IMAD.MOV.U32 R4, RZ, RZ, R14 ;  /* 0x000000ffff047224 */ /* 0x000fcc00078e000e */
[----:B------:R-:W0:Y:S01]  /*75f0*/  LDC R31, c[0x0][0x610] ;  /* 0x00018400ff1f7b82 */ /* 0x000e220000000800 */
[----:B----4-:R-:W-:Y:S05]  /*7600*/  @!P0 BRA `(.L_x_161) ;  /* 0x0000000000288947 */ /* 0x010fea0003800000 */
        /* <DEDUP_REMOVED lines=10> */
.L_x_161:
[----:B------:R-:W-:Y:S01]  /*76b0*/  ISETP.NE.AND P0, PT, R2, 0x1, PT ;  /* 0x000000010200780c */ /* 0x000fe20003f05270 */
[----:B0-----:R-:W-:Y:S01]  /*76c0*/  VIADD R7, R20, 0xffffffff ;  /* 0xffffffff14077836 */ /* 0x001fe20000000000 */
[----:B-1-3--:R-:W-:Y:S01]  /*76d0*/  SHF.R.U64 R0, R4, R27, R5 ;  /* 0x0000001b04007219 */ /* 0x00afe20000001205 */
[----:B------:R-:W-:Y:S01]  /*76e0*/  IMAD.MOV R13, RZ, RZ, -R13 ;  /* 0x000000ffff0d7224 */ /* 0x000fe200078e0a0d */
[----:B------:R-:W-:Y:S01]  /*76f0*/  LOP3.LUT R5, R10, R25, RZ, 0xc0, !PT ;  /* 0x000000190a057212 */ /* 0x000fe200078ec0ff */
[----:B------:R-:W-:Y:S01]  /*7700*/  IMAD.MOV.U32 R4, RZ, RZ, 0x1 ;  /* 0x00000001ff047424 */ /* 0x000fe200078e00ff */
[----:B------:R-:W-:Y:S01]  /*7710*/  LOP3.LUT R12, R12, R7, RZ, 0xc0, !PT ;  /* 0x000000070c0c7212 */ /* 0x000fe200078ec0ff */
[----:B------:R-:W-:Y:S02]  /*7720*/  IMAD.MOV R3, RZ, RZ, -R0 ;  /* 0x000000ffff037224 */ /* 0x000fe400078e0a00 */
[----:B------:R-:W-:Y:S02]  /*7730*/  IMAD R0, R26, R0, R5 ;  /* 0x000000001a007224 */ /* 0x000fe400078e0205 */
[----:B--2---:R-:W-:-:S02]  /*7740*/  IMAD R3, R3, R30, R14 ;  /* 0x0000001e03037224 */ /* 0x004fc400078e020e */
[----:B------:R-:W-:Y:S02]  /*7750*/  @P0 IMAD R21, R15, R13, R24 ;  /* 0x0000000d0f150224 */ /* 0x000fe400078e0218 */
[----:B------:R-:W-:Y:S01]  /*7760*/  IMAD R5, R3, R20, R12 ;  /* 0x0000001403057224 */ /* 0x000fe200078e020c */
[----:B------:R-:W-:Y:S01]  /*7770*/  PRMT R3, R4, 0x7610, R3 ;  /* 0x0000761004037816 */ /* 0x000fe20000000003 */
[----:B------:R-:W-:-:S05]  /*7780*/  IMAD R0, R0, R31, R21 ;  /* 0x0000001f00007224 */ /* 0x000fca00078e0215 */
[----:B------:R-:W-:Y:S02]  /*7790*/  SEL R92, R5, R0, !P0 ;  /* 0x00000000055c7207 */ /* 0x000fe40004000000 */
[----:B------:R-:W-:-:S07]  /*77a0*/  SEL R0, R0, R5, !P0 ;  /* 0x0000000500007207 */ /* 0x000fce0004000000 */
.L_x_159:
[----:B------:R-:W-:Y:S01]  /*77b0*/  LOP3.LUT P0, RZ, R3, 0xff, RZ, 0xc0, !PT ;  /* 0x000000ff03ff7812 */ /* 0x000fe2000780c0ff */
[----:B------:R-:W-:-:S12]  /*77c0*/  IMAD.MOV.U32 R96, RZ, RZ, R0 ;  /* 0x000000ffff607224 */ /* 0x000fd800078e0000 */
[----:B------:R-:W-:Y:S05]  /*77d0*/  @P0 BRA `(.L_x_162) ;  /* 0xffffff9800800947 */ /* 0x000fea000383ffff */
[----:B------:R-:W-:Y:S05]  /*77e0*/  EXIT ;  /* 0x000000000000794d */ /* 0x000fea0003800000 */
.L_x_7:
[----:B0-----:R-:W-:Y:S01]  /*77f0*/  ULDC.64 UR4, c[0x0][0x650] ;  /* 0x0001940000047ab9 */ /* 0x001fe20000000a00 */
        /* <DEDUP_REMOVED lines=25> */
.L_x_164:
[----:B------:R-:W0:Y:S01]  /*7990*/  LDC.64 R28, c[0x0][0x640] ;  /* 0x00019000ff1c7b82 */ /* 0x000e220000000a00 */
[-CC-:B------:R-:W-:Y:S01]  /*79a0*/  SHF.R.U64 R22, R12, R6.reuse, R13.reuse ;  /* 0x000000060c167219 */ /* 0x180fe2000000120d */
[----:B------:R-:W-:Y:S01]  /*79b0*/  IMAD.MOV.U32 R30, RZ, RZ, 0x1 ;  /* 0x00000001ff1e7424 */ /* 0x000fe200078e00ff */
[----:B------:R-:W-:Y:S02]  /*79c0*/  SHF.R.U32.HI R6, RZ, R6, R13 ;  /* 0x00000006ff067219 */ /* 0x000fe4000001160d */
        /* <DEDUP_REMOVED lines=8> */
[----:B------:R-:W-:Y:S01]  /*7a50*/  IMAD.IADD R9, R9, 0x1, R11 ;  /* 0x0000000109097824 */ /* 0x000fe200078e020b */
[----:B0-----:R-:W-:-:S04]  /*7a60*/  ISETP.NE.U32.AND P0, PT, R28, RZ, PT ;  /* 0x000000ff1c00720c */ /* 0x001fc80003f05070 */
[----:B------:R-:W-:Y:S02]  /*7a70*/  ISETP.NE.AND.EX P0, PT, R29, RZ, PT, P0 ;  /* 0x000000ff1d00720c */ /* 0x000fe40003f05300 */
[----:B------:R-:W0:Y:S01]  /*7a80*/  LDC R20, c[0x0][0x600] ;  /* 0x00018000ff147b82 */ /* 0x000e220000000800 */
[-CC-:B-1----:R-:W-:Y:S01]  /*7a90*/  SHF.R.U64 R14, R8, R10.reuse, R9.reuse ;  /* 0x0000000a080e7219 */ /* 0x182fe20000001209 */
[----:B------:R-:W-:Y:S01]  /*7aa0*/  IMAD.MOV.U32 R8, RZ, RZ, -0x1 ;  /* 0xffffffffff087424 */ /* 0x000fe200078e00ff */
[----:B------:R-:W-:-:S05]  /*7ab0*/  SHF.R.U32.HI R9, RZ, R10, R9 ;  /* 0x0000000aff097219 */ /* 0x000fca0000011609 */
[----:B------:R-:W1:Y:S01]  /*7ac0*/  LDC R24, c[0x0][0x648] ;  /* 0x00019200ff187b82 */ /* 0x000e620000000800 */
[-CC-:B--2---:R-:W-:Y:S02]  /*7ad0*/  SHF.R.U64 R23, R14, R12.reuse, R9.reuse ;  /* 0x0000000c0e177219 */ /* 0x184fe40000001209 */
[----:B------:R-:W-:-:S05]  /*7ae0*/  SHF.R.U32.HI R6, RZ, R12, R9 ;  /* 0x0000000cff067219 */ /* 0x000fca0000011609 */
[----:B------:R-:W2:Y:S01]  /*7af0*/  LDC R26, c[0x0][0x638] ;  /* 0x00018e00ff1a7b82 */ /* 0x000ea20000000800 */
[-C--:B---3--:R-:W-:Y:S02]  /*7b00*/  SHF.L.U32 R8, R8, R27.reuse, RZ ;  /* 0x0000001b08087219 */ /* 0x088fe400000006ff */
[-CC-:B------:R-:W-:Y:S02]  /*7b10*/  SHF.R.U64 R25, R23, R27.reuse, R6.reuse ;  /* 0x0000001b17197219 */ /* 0x180fe40000001206 */
[----:B------:R-:W-:Y:S02]  /*7b20*/  LOP3.LUT R32, RZ, R8, RZ, 0x33, !PT ;  /* 0x00000008ff207212 */ /* 0x000fe400078e33ff */
[----:B------:R-:W-:Y:S01]  /*7b30*/  SHF.R.U32.HI R9, RZ, R27, R6 ;  /* 0x0000001bff097219 */ /* 0x000fe20000011606 */
[----:B------:R-:W3:Y:S01]  /*7b40*/  LDC R31, c[0x0][0x610] ;  /* 0x00018400ff1f7b82 */ /* 0x000ee20000000800 */
[----:B------:R-:W-:Y:S01]  /*7b50*/  IMAD.MOV.U32 R8, RZ, RZ, R25 ;  /* 0x000000ffff087224 */ /* 0x000fe200078e0019 */
[----:B------:R-:W-:Y:S06]  /*7b60*/  @!P0 BRA `(.L_x_165) ;  /* 0x0000000000288947 */ /* 0x000fec0003800000 */
        /* <DEDUP_REMOVED lines=10> */
.L_x_165:
[----:B------:R-:W-:Y:S01]  /*7c10*/  ISETP.NE.AND P0, PT, R2, 0x1, PT ;  /* 0x000000010200780c */ /* 0x000fe20003f05270 */
[----:B------:R-:W-:Y:S01]  /*7c20*/  IMAD.MOV.U32 R13, RZ, RZ, R22 ;  /* 0x000000ffff0d7224 */ /* 0x000fe200078e0016 */
[----:B-1----:R-:W-:Y:S01]  /*7c30*/  SHF.R.U64 R6, R8, R24, R9 ;  /* 0x0000001808067219 */ /* 0x002fe20000001209 */
[----:B0-----:R-:W-:Y:S01]  /*7c40*/  VIADD R9, R20, 0xffffffff ;  /* 0xffffffff14097836 */ /* 0x001fe20000000000 */
[----:B------:R-:W-:Y:S02]  /*7c50*/  SHF.L.U32 R30, R30, R27, RZ ;  /* 0x0000001b1e1e7219 */ /* 0x000fe400000006ff */
[----:B------:R-:W-:Y:S01]  /*7c60*/  LOP3.LUT R5, R23, R32, RZ, 0xc0, !PT ;  /* 0x0000002017057212 */ /* 0x000fe200078ec0ff */
[----:B------:R-:W-:-:S04]  /*7c70*/  IMAD.MOV R8, RZ, RZ, -R6 ;  /* 0x000000ffff087224 */ /* 0x000fc800078e0a06 */
[----:B------:R-:W-:Y:S01]  /*7c80*/  IMAD R6, R30, R6, R5 ;  /* 0x000000061e067224 */ /* 0x000fe200078e0205 */
[----:B------:R-:W-:Y:S01]  /*7c90*/  LOP3.LUT R5, R14, R9, RZ, 0xc0, !PT ;  /* 0x000000090e057212 */ /* 0x000fe200078ec0ff */
[----:B------:R-:W-:Y:S02]  /*7ca0*/  @P0 IMAD R3, R7, R21, R4 ;  /* 0x0000001507030224 */ /* 0x000fe400078e0204 */
[----:B--2---:R-:W-:Y:S02]  /*7cb0*/  IMAD R4, R8, R26, R25 ;  /* 0x0000001a08047224 */ /* 0x004fe400078e0219 */
[----:B---3--:R-:W-:Y:S02]  /*7cc0*/  IMAD R3, R6, R31, R3 ;  /* 0x0000001f06037224 */ /* 0x008fe400078e0203 */
[----:B------:R-:W-:Y:S02]  /*7cd0*/  IMAD R4, R4, R20, R5 ;  /* 0x0000001404047224 */ /* 0x000fe400078e0205 */
[----:B------:R-:W-:-:S03]  /*7ce0*/  IMAD.MOV.U32 R6, RZ, RZ, 0x1 ;  /* 0x00000001ff067424 */ /* 0x000fc600078e00ff */
[----:B------:R-:W-:Y:S02]  /*7cf0*/  SEL R20, R4, R3, !P0 ;  /* 0x0000000304147207 */ /* 0x000fe40004000000 */
[----:B------:R-:W-:-:S07]  /*7d00*/  SEL R11, R3, R4, !P0 ;  /* 0x00000004030b7207 */ /* 0x000fce0004000000 */
.L_x_163:
[----:B------:R-:W-:-:S08]  /*7d10*/  NOP ;  /* 0x0000000000007918 */ /* 0x000fd00000000000 */
[----:B------:R-:W0:-:S00]  /*7d20*/  USETMAXREG.DEALLOC.CTAPOOL 0x28 ;  /* 0x00000028000079c8 */ /* 0x000e0000080e0500 */
[----:B0-----:R-:W-:-:S13]  /*7d30*/  ISETP.NE.AND P0, PT, R0, RZ, PT ;  /* 0x000000ff0000720c */ /* 0x001fda0003f05270 */
[----:B------:R-:W-:Y:S05]  /*7d40*/  @P0 EXIT ;  /* 0x000000000000094d */ /* 0x000fea0003800000 */
[----:B------:R-:W-:Y:S01]  /*7d50*/  LOP3.LUT P0, RZ, R6, 0xff, RZ, 0xc0, !PT ;  /* 0x000000ff06ff7812 */ /* 0x000fe2000780c0ff */
[----:B------:R-:W-:Y:S02]  /*7d60*/  IMAD.MOV.U32 R0, RZ, RZ, 0x1 ;  /* 0x00000001ff007424 */ /* 0x000fe400078e00ff */
[----:B------:R-:W-:-:S10]  /*7d70*/  IMAD.MOV.U32 R12, RZ, RZ, RZ ;  /* 0x000000ffff0c7224 */ /* 0x000fd400078e00ff */
[----:B------:R-:W-:Y:S05]  /*7d80*/  @!P0 BRA `(.L_x_166) ;  /* 0x0000000c007c8947 */ /* 0x000fea0003800000 */
[----:B------:R-:W0:Y:S01]  /*7d90*/  LDC R0, c[0x0][0x28c] ;  /* 0x0000a300ff007b82 */ /* 0x000e220000000800 */
[----:B------:R-:W-:Y:S01]  /*7da0*/  ULDC UR5, c[0x0][0x658] ;  /* 0x0001960000057ab9 */ /* 0x000fe20000000800 */
[----:B------:R-:W-:Y:S01]  /*7db0*/  UMOV UR11, 0xffffffff ;  /* 0xffffffff000b7882 */ /* 0x000fe20000000000 */
[----:B------:R-:W-:Y:S01]  /*7dc0*/  UMOV UR15, 0x1 ;  /* 0x00000001000f7882 */ /* 0x000fe20000000000 */
[----:B------:R-:W-:Y:S01]  /*7dd0*/  USHF.L.U32 UR11, UR11, UR5, URZ ;  /* 0x000000050b0b7299 */ /* 0x000fe2000800063f */
[----:B------:R-:W-:Y:S01]  /*7de0*/  BSSY B0, `(.L_x_166) ;  /* 0x00000d9000007945 */ /* 0x000fe20003800000 */
[----:B------:R-:W-:Y:S01]  /*7df0*/  ULDC UR9, c[0x0][0xc] ;  /* 0x0000030000097ab9 */ /* 0x000fe20000000800 */
[----:B------:R-:W-:Y:S01]  /*7e00*/  ULDC UR14, c[0x0][0x10] ;  /* 0x00000400000e7ab9 */ /* 0x000fe20000000800 */
[----:B------:R-:W1:Y:S01]  /*7e10*/  S2UR UR8, SR_CgaCtaId ;  /* 0x00000000000879c3 */ /* 0x000e620000008800 */
[----:B------:R-:W-:Y:S01]  /*7e20*/  ULOP3.LUT UR13, URZ, UR11, URZ, 0x33, !UPT ;  /* 0x0000000b3f0d7292 */ /* 0x000fe2000f8e333f */
[----:B------:R-:W-:Y:S01]  /*7e30*/  IMAD.MOV.U32 R10, RZ, RZ, 0x1 ;  /* 0x00000001ff0a7424 */ /* 0x000fe200078e00ff */
[----:B------:R-:W-:Y:S01]  /*7e40*/  LOP3.LUT R9, R19, 0x2, RZ, 0xfc, !PT ;  /* 0x0000000213097812 */ /* 0x000fe200078efcff */
[----:B------:R-:W-:Y:S01]  /*7e50*/  IMAD.MOV.U32 R12, RZ, RZ, RZ ;  /* 0x000000ffff0c7224 */ /* 0x000fe200078e00ff */
[----:B------:R-:W-:Y:S01]  /*7e60*/  ULDC UR4, c[0x0][0x600] ;  /* 0x0001800000047ab9 */ /* 0x000fe20000000800 */
[----:B------:R-:W-:Y:S01]  /*7e70*/  UMOV UR18, 0x5 ;  /* 0x0000000500127882 */ /* 0x000fe20000000000 */
[----:B------:R-:W-:-:S02]  /*7e80*/  UIADD3 UR4, UR4, -0x1, URZ ;  /* 0xffffffff04047890 */ /* 0x000fc4000fffe03f */
[----:B------:R-:W-:Y:S01]  /*7e90*/  USHF.L.U32 UR5, UR15, UR5, URZ ;  /* 0x000000050f057299 */ /* 0x000fe2000800063f */
[----:B------:R-:W-:Y:S01]  /*7ea0*/  ULDC.64 UR28, c[0x0][0x198] ;  /* 0x00006600001c7ab9 */ /* 0x000fe20000000a00 */
[----:B0-----:R-:W-:-:S05]  /*7eb0*/  VIADD R0, R0, 0x3f ;  /* 0x0000003f00007836 */ /* 0x001fca0000000000 */
[----:B------:R-:W-:Y:S01]  /*7ec0*/  SHF.R.S32.HI R3, RZ, 0x1f, R0 ;  /* 0x0000001fff037819 */ /* 0x000fe20000011400 */
[----:B-1----:R-:W-:-:S03]  /*7ed0*/  ULOP3.LUT UR10, UR8, 0x1, URZ, 0xc0, !UPT ;  /* 0x00000001080a7892 */ /* 0x002fc6000f8ec03f */
[----:B------:R-:W-:Y:S01]  /*7ee0*/  LEA.HI R3, R3, R0, RZ, 0x6 ;  /* 0x0000000003037211 */ /* 0x000fe200078f30ff */
[----:B------:R-:W-:Y:S01]  /*7ef0*/  USHF.R.U32.HI UR25, URZ, 0x1, UR8 ;  /* 0x000000013f197899 */ /* 0x000fe20008011608 */
[----:B------:R-:W-:Y:S01]  /*7f00*/  IMAD.MOV.U32 R0, RZ, RZ, 0x1 ;  /* 0x00000001ff007424 */ /* 0x000fe200078e00ff */
[----:B------:R-:W-:Y:S01]  /*7f10*/  USHF.L.U32 UR6, UR8, 0x5, URZ ;  /* 0x0000000508067899 */ /* 0x000fe2000800063f */
[----:B------:R-:W-:Y:S01]  /*7f20*/  SHF.R.S32.HI R3, RZ, 0x6, R3 ;  /* 0x00000006ff037819 */ /* 0x000fe20000011403 */
[----:B------:R-:W-:Y:S02]  /*7f30*/  USHF.L.U32 UR7, UR8, 0xb, URZ ;  /* 0x0000000b08077899 */ /* 0x000fe4000800063f */
[----:B------:R-:W-:Y:S02]  /*7f40*/  ULOP3.LUT UR8, UR8, 0xfffffffe, URZ, 0xc0, !UPT ;  /* 0xfffffffe08087892 */ /* 0x000fe4000f8ec03f */
[----:B------:R-:W-:Y:S01]  /*7f50*/  UISETP.GT.U32.AND UP0, UPT, UR10, 0xffff, UPT ;  /* 0x0000ffff0a00788c */ /* 0x000fe2000bf04070 */
[----:B------:R-:W-:Y:S01]  /*7f60*/  VIADD R8, R3, 0x1 ;  /* 0x0000000103087836 */ /* 0x000fe20000000000 */
[----:B------:R-:W-:-:S02]  /*7f70*/  USHF.L.U32 UR11, UR15, UR8, URZ ;  /* 0x000000080f0b7299 */ /* 0x000fc4000800063f */
[----:B------:R-:W-:Y:S02]  /*7f80*/  ULOP3.LUT UR12, UR8, 0x1, URZ, 0xfc, !UPT ;  /* 0x00000001080c7892 */ /* 0x000fe4000f8efc3f */
[----:B------:R-:W-:Y:S02]  /*7f90*/  UIMAD.WIDE.U32 UR8, UR9, UR14, URZ ;  /* 0x0000000e090872a5 */ /* 0x000fe4000f8e003f */
[----:B------:R-:W-:Y:S01]  /*7fa0*/  USEL UR10, UR10, 0xffff, !UP0 ;  /* 0x0000ffff0a0a7887 */ /* 0x000fe2000c000000 */
[----:B------:R-:W-:Y:S01]  /*7fb0*/  ULDC UR14, c[0x0][0x14] ;  /* 0x00000500000e7ab9 */ /* 0x000fe20000000800 */
[----:B------:R-:W-:Y:S02]  /*7fc0*/  USHF.L.U32 UR12, UR15, UR12, URZ ;  /* 0x0000000c0f0c7299 */ /* 0x000fe4000800063f */
[----:B------:R-:W-:Y:S02]  /*7fd0*/  UIMAD.WIDE.U32 UR26, UR8, UR14, URZ ;  /* 0x0000000e081a72a5 */ /* 0x000fe4000f8e003f */
[----:B------:R-:W-:-:S02]  /*7fe0*/  UIMAD UR21, UR9, UR14, URZ ;  /* 0x0000000e091572a4 */ /* 0x000fc4000f8e023f */
[----:B------:R-:W-:Y:S02]  /*7ff0*/  ULOP3.LUT UR10, UR10, 0xffff, URZ, 0xc0, !UPT ;  /* 0x0000ffff0a0a7892 */ /* 0x000fe4000f8ec03f */
[----:B------:R-:W-:Y:S02]  /*8000*/  ULOP3.LUT UR6, UR6, 0x20, URZ, 0xc0, !UPT ;  /* 0x0000002006067892 */ /* 0x000fe4000f8ec03f */
[----:B------:R-:W-:Y:S02]  /*8010*/  ULOP3.LUT UR7, UR7, 0x800, URZ, 0xc0, !UPT ;  /* 0x0000080007077892 */ /* 0x000fe4000f8ec03f */
[----:B------:R-:W-:Y:S02]  /*8020*/  ULOP3.LUT UR19, UR11, UR12, URZ, 0xfc, !UPT ;  /* 0x0000000c0b137292 */ /* 0x000fe4000f8efc3f */
[----:B------:R-:W-:Y:S02]  /*8030*/  UIADD3 UR21, UR27, UR21, URZ ;  /* 0x000000151b157290 */ /* 0x000fe4000fffe03f */
[----:B------:R-:W-:-:S12]  /*8040*/  USHF.L.U32 UR18, UR18, UR10, URZ ;  /* 0x0000000a12127299 */ /* 0x000fd8000800063f */
.L_x_177:
[----:B------:R-:W-:-:S03]  /*8050*/  UMOV UR8, 0xffffffff ;  /* 0xffffffff00087882 */ /* 0x000fc60000000000 */
[----:B------:R-:W-:Y:S05]  /*8060*/  BRA.DIV UR8, `(.L_x_167) ;  /* 0x0000000e08887947 */ /* 0x000fea000b800000 */
[----:B------:R-:W-:-:S13]  /*8070*/  ELECT P6, URZ, PT ;  /* 0x00000000003f782f */ /* 0x000fda00038c0000 */
.L_x_187:
[----:B------:R-:W0:Y:S01]  /*8080*/  LDC R4, c[0x0][0x28c] ;  /* 0x0000a300ff047b82 */ /* 0x000e220000000800 */
[----:B------:R-:W-:Y:S01]  /*8090*/  BSSY B1, `(.L_x_168) ;  /* 0x000003c000017945 */ /* 0x000fe20003800000 */
[----:B0-----:R-:W-:-:S13]  /*80a0*/  ISETP.LT.OR P6, PT, R4, 0x1, !P6 ;  /* 0x000000010400780c */ /* 0x001fda00077c1670 */
[----:B------:R-:W-:Y:S05]  /*80b0*/  @P6 BRA `(.L_x_169) ;  /* 0x0000000000e46947 */ /* 0x000fea0003800000 */
[----:B------:R-:W-:Y:S01]  /*80c0*/  LEA R11, R11, UR25, 0x1 ;  /* 0x000000190b0b7c11 */ /* 0x000fe2000f8e08ff */
[----:B------:R-:W-:Y:S01]  /*80d0*/  IMAD.MOV.U32 R21, RZ, RZ, RZ ;  /* 0x000000ffff157224 */ /* 0x000fe200078e00ff */
[----:B------:R-:W-:Y:S01]  /*80e0*/  LEA R20, R20, UR6, 0x6 ;  /* 0x0000000614147c11 */ /* 0x000fe2000f8e30ff */
[----:B------:R-:W-:Y:S02]  /*80f0*/  IMAD.MOV.U32 R4, RZ, RZ, R8 ;  /* 0x000000ffff047224 */ /* 0x000fe400078e0008 */
[----:B------:R-:W-:Y:S02]  /*8100*/  IMAD.MOV.U32 R5, RZ, RZ, R0 ;  /* 0x000000ffff057224 */ /* 0x000fe400078e0000 */
[----:B------:R-:W-:Y:S02]  /*8110*/  IMAD.MOV.U32 R6, RZ, RZ, R12 ;  /* 0x000000ffff067224 */ /* 0x000fe400078e000c */
[----:B------:R-:W-:-:S07]  /*8120*/  IMAD.SHL.U32 R15, R11, 0x80, RZ ;  /* 0x000000800b0f7824 */ /* 0x000fce00078e00ff */
.L_x_172:
[----:B------:R-:W0:Y:S01]  /*8130*/  S2R R14, SR_CgaCtaId ;  /* 0x00000000000e7919 */ /* 0x000e220000008800 */
[----:B------:R-:W-:Y:S02]  /*8140*/  MOV R7, 0x400 ;  /* 0x0000040000077802 */ /* 0x000fe40000000f00 */
[----:B------:R-:W-:-:S13]  /*8150*/  LOP3.LUT P1, RZ, R18, 0x7f, RZ, 0xc0, !PT ;  /* 0x0000007f12ff7812 */ /* 0x000fda000782c0ff */
[----:B------:R-:W1:Y:S01]  /*8160*/  @!P1 LDC R11, c[0x0][0x500] ;  /* 0x00014000ff0b9b82 */ /* 0x000e620000000800 */
[----:B0-----:R-:W-:Y:S02]  /*8170*/  LEA R22, R14, R7, 0x18 ;  /* 0x000000070e167211 */ /* 0x001fe400078ec0ff */
[----:B------:R-:W-:-:S03]  /*8180*/  SHF.L.U32 R7, R5, 0x1f, RZ ;  /* 0x0000001f05077819 */ /* 0x000fc600000006ff */
[----:B------:R-:W-:-:S04]  /*8190*/  IMAD R14, R6, 0x8, R22 ;  /* 0x00000008060e7824 */ /* 0x000fc800078e0216 */
[----:B------:R-:W0:Y:S02]  /*81a0*/  SYNCS.PHASECHK.TRANS64.TRYWAIT P0, [R14+URZ+0x18], R7 ;  /* 0x000018070e0075a7 */ /* 0x000e24000800017f */
[----:B01----:R-:W-:Y:S05]  /*81b0*/  @!P0 BRA `(.L_x_170) ;  /* 0x0000000c00548947 */ /* 0x003fea0003800000 */
.L_x_188:
[----:B0-----:R-:W-:Y:S01]  /*81c0*/  PRMT R7, R9, 0x9910, RZ ;  /* 0x0000991009077816 */ /* 0x001fe200000000ff */
[----:B------:R0:W-:Y:S03]  /*81d0*/  @!P1 SYNCS.ARRIVE.TRANS64 RZ, [R14+URZ], R11 ;  /* 0x0000000b0eff99a7 */ /* 0x0001e6000800003f */
[----:B------:R-:W-:-:S13]  /*81e0*/  ISETP.NE.AND P0, PT, R7, 0x2, PT ;  /* 0x000000020700780c */ /* 0x000fda0003f05270 */
[----:B0-----:R-:W-:Y:S05]  /*81f0*/  @P0 BRA `(.L_x_171) ;  /* 0x0000000000040947 */ /* 0x001fea0003800000 */
[----:B------:R-:W-:Y:S01]  /*8200*/  BPT.TRAP 0x1 ;  /* 0x000000040000795c */ /* 0x000fe20000300000 */
.L_x_171:
[----:B------:R-:W-:Y:S01]  /*8210*/  LEA R7, R6, UR25, 0x1 ;  /* 0x0000001906077c11 */ /* 0x000fe2000f8e08ff */
[----:B------:R-:W-:Y:S01]  /*8220*/  VIADD R4, R4, 0xffffffff ;  /* 0xffffffff04047836 */ /* 0x000fe20000000000 */
[----:B------:R-:W-:Y:S01]  /*8230*/  R2UR UR23, R15 ;  /* 0x000000000f1772ca */ /* 0x000fe200000e0000 */
[----:B------:R-:W-:Y:S01]  /*8240*/  UIADD3 UR14, UP0, UR28, 0xf0, URZ ;  /* 0x000000f01c0e7890 */ /* 0x000fe2000ff1e03f */
[----:B------:R-:W-:Y:S01]  /*8250*/  R2UR UR9, R14 ;  /* 0x000000000e0972ca */ /* 0x000fe200000e0000 */
[----:B------:R-:W-:Y:S01]  /*8260*/  IMAD.SHL.U32 R7, R7, 0x2000, RZ ;  /* 0x0000200007077824 */ /* 0x000fe200078e00ff */
[----:B------:R-:W-:Y:S01]  /*8270*/  R2UR UR10, R21 ;  /* 0x00000000150a72ca */ /* 0x000fe200000e0000 */
[----:B------:R-:W-:Y:S01]  /*8280*/  UIADD3 UR32, UP1, UR28, 0x1f0, URZ ;  /* 0x000001f01c207890 */ /* 0x000fe2000ff3e03f */
[----:B------:R-:W-:Y:S01]  /*8290*/  R2UR UR12, R13 ;  /* 0x000000000d0c72ca */ /* 0x000fe200000e0000 */
[--C-:B------:R-:W-:Y:S01]  /*82a0*/  IMAD R11, R7, 0x2, R22.reuse ;  /* 0x00000002070b7824 */ /* 0x100fe200078e0216 */
[----:B------:R-:W-:Y:S01]  /*82b0*/  LEA R7, R6, UR7, 0xc ;  /* 0x0000000706077c11 */ /* 0x000fe2000f8e60ff */
[----:B------:R-:W-:Y:S01]  /*82c0*/  UIADD3.X UR15, URZ, UR29, URZ, UP0, !UPT ;  /* 0x0000001d3f0f7290 */ /* 0x000fe200087fe43f */
[----:B------:R-:W-:Y:S01]  /*82d0*/  R2UR UR24, R20 ;  /* 0x00000000141872ca */ /* 0x000fe200000e0000 */
[----:B------:R-:W-:Y:S01]  /*82e0*/  UPRMT UR20, URZ, 0x5410, UR18 ;  /* 0x000054103f147896 */ /* 0x000fe20008000012 */
[----:B------:R-:W-:Y:S01]  /*82f0*/  R2UR UR8, R11 ;  /* 0x000000000b0872ca */ /* 0x000fe200000e0000 */
[----:B------:R-:W-:Y:S01]  /*8300*/  IMAD R7, R7, 0x2, R22 ;  /* 0x0000000207077824 */ /* 0x000fe200078e0216 */
[----:B------:R-:W-:Y:S01]  /*8310*/  ISETP.GT.AND P1, PT, R4, 0x1, PT ;  /* 0x000000010400780c */ /* 0x000fe20003f24270 */
[----:B------:R-:W-:Y:S01]  /*8320*/  VIADD R6, R6, 0x1 ;  /* 0x0000000106067836 */ /* 0x000fe20000000000 */
[----:B------:R-:W-:Y:S01]  /*8330*/  UPRMT UR30, URZ, 0x5410, UR19 ;  /* 0x000054103f1e7896 */ /* 0x000fe20008000013 */
[----:B------:R-:W-:Y:S01]  /*8340*/  VIADD R21, R21, 0x40 ;  /* 0x0000004015157836 */ /* 0x000fe20000000000 */
[----:B------:R-:W-:Y:S01]  /*8350*/  R2UR UR11, R7 ;  /* 0x00000000070b72ca */ /* 0x000fe200000e0000 */
[----:B------:R-:W-:Y:S01]  /*8360*/  UIADD3.X UR33, URZ, UR29, URZ, UP1, !UPT ;  /* 0x0000001d3f217290 */ /* 0x000fe20008ffe43f */
[----:B------:R-:W-:Y:S01]  /*8370*/  ISETP.NE.AND P0, PT, R6, 0x3, PT ;  /* 0x000000030600780c */ /* 0x000fe20003f05270 */
[----:B------:R-:W-:Y:S01]  /*8380*/  UMOV UR16, 0x0 ;  /* 0x0000000000107882 */ /* 0x000fe20000000000 */
[----:B------:R-:W-:-:S02]  /*8390*/  UMOV UR17, 0x10000000 ;  /* 0x1000000000117882 */ /* 0x000fc40000000000 */
[----:B------:R-:W-:Y:S01]  /*83a0*/  SEL R14, RZ, 0x1, P0 ;  /* 0x00000001ff0e7807 */ /* 0x000fe20000000000 */
[----:B------:R-:W-:Y:S01]  /*83b0*/  UIADD3 UR8, UR8, 0x100, URZ ;  /* 0x0000010008087890 */ /* 0x000fe2000fffe03f */
[----:B------:R-:W-:Y:S02]  /*83c0*/  SEL R6, R6, RZ, P0 ;  /* 0x000000ff06067207 */ /* 0x000fe40000000000 */
[----:B------:R-:W-:-:S03]  /*83d0*/  LOP3.LUT R5, R5, R14, RZ, 0x3c, !PT ;  /* 0x0000000e05057212 */ /* 0x000fc600078e3cff */
[----:B------:R-:W-:-:S03]  /*83e0*/  UIADD3 UR22, UR11, 0x18100, URZ ;  /* 0x000181000b167890 */ /* 0x000fc6000fffe03f */
[----:B------:R-:W-:Y:S02]  /*83f0*/  UMOV UR11, UR23 ;  /* 0x00000017000b7c82 */ /* 0x000fe40008000000 */
[----:B------:R0:W-:Y:S02]  /*8400*/  UTMALDG.3D.MULTICAST [UR8], [UR14], UR20, desc[UR16] ;  /* 0x000010080e0073b4 */ /* 0x0001e40008011814 */
[----:B0-----:R-:W-:Y:S01]  /*8410*/  UMOV UR8, UR22 ;  /* 0x0000001600087c82 */ /* 0x001fe20008000000 */
[----:B------:R-:W-:Y:S02]  /*8420*/  UMOV UR11, UR24 ;  /* 0x00000018000b7c82 */ /* 0x000fe40008000000 */
[----:B------:R0:W-:Y:S02]  /*8430*/  UTMALDG.3D.MULTICAST [UR8], [UR32], UR30, desc[UR16] ;  /* 0x00001008200073b4 */ /* 0x0001e4000801181e */
[----:B0-----:R-:W-:Y:S05]  /*8440*/  @P1 BRA `(.L_x_172) ;  /* 0xfffffffc00381947 */ /* 0x001fea000383ffff */
.L_x_169:
[----:B------:R-:W-:Y:S05]  /*8450*/  BSYNC B1 ;  /* 0x0000000000017941 */ /* 0x000fea0003800000 */
.L_x_168:
[----:B------:R-:W-:Y:S01]  /*8460*/  LOP3.LUT P1, RZ, R10, 0xff, RZ, 0xc0, !PT ;  /* 0x000000ff0aff7812 */ /* 0x000fe2000782c0ff */
[C---:B------:R-:W-:Y:S01]  /*8470*/  IMAD.IADD R12, R3.reuse, 0x1, R12 ;  /* 0x00000001030c7824 */ /* 0x040fe200078e020c */
[----:B------:R-:W-:Y:S01]  /*8480*/  ULDC.64 UR8, c[0x0][0x650] ;  /* 0x0001940000087ab9 */ /* 0x000fe20000000a00 */
[C---:B------:R-:W-:Y:S01]  /*8490*/  ISETP.GE.U32.AND P2, PT, R3.reuse, 0x3, PT ;  /* 0x000000030300780c */ /* 0x040fe20003f46070 */
[----:B------:R-:W-:Y:S01]  /*84a0*/  BSSY B1, `(.L_x_173) ;  /* 0x000006a000017945 */ /* 0x000fe20003800000 */
[----:B------:R-:W-:Y:S01]  /*84b0*/  IMAD.MOV.U32 R11, RZ, RZ, -0x1 ;  /* 0xffffffffff0b7424 */ /* 0x000fe200078e00ff */
[----:B------:R-:W-:Y:S01]  /*84c0*/  ISETP.GT.U32.AND P0, PT, R12, 0x2, PT ;  /* 0x000000020c00780c */ /* 0x000fe20003f04070 */
[----:B------:R-:W-:Y:S01]  /*84d0*/  IMAD.MOV.U32 R20, RZ, RZ, -0x1 ;  /* 0xffffffffff147424 */ /* 0x000fe200078e00ff */
[----:B------:R-:W-:Y:S01]  /*84e0*/  PRMT R10, RZ, 0x7610, R10 ;  /* 0x00007610ff0a7816 */ /* 0x000fe2000000000a */
[----:B------:R-:W-:Y:S01]  /*84f0*/  IMAD.MOV.U32 R13, RZ, RZ, -0x1 ;  /* 0xffffffffff0d7424 */ /* 0x000fe200078e00ff */
[----:B------:R-:W-:-:S03]  /*8500*/  ISETP.LT.U32.AND P0, PT, R3, 0x3, P0 ;  /* 0x000000030300780c */ /* 0x000fc60000701070 */
[----:B------:R-:W0:Y:S01]  /*8510*/  @P1 S2R R5, SR_CgaCtaId ;  /* 0x0000000000051919 */ /* 0x000e220000008800 */
[----:B------:R-:W-:-:S04]  /*8520*/  @P1 MOV R4, 0x400 ;  /* 0x0000040000041802 */ /* 0x000fc80000000f00 */
[----:B0-----:R-:W-:Y:S01]  /*8530*/  @P1 LEA R6, R5, R4, 0x18 ;  /* 0x0000000405061211 */ /* 0x001fe200078ec0ff */
[----:B------:R-:W-:-:S03]  /*8540*/  IMAD.WIDE.U32 R4, R12, -0x55555555, RZ ;  /* 0xaaaaaaab0c047825 */ /* 0x000fc600078e00ff */
[----:B------:R0:W-:Y:S01]  /*8550*/  @P1 SYNCS.ARRIVE.TRANS64.A1T0 RZ, [R6+URZ+0x48], RZ ;  /* 0x000048ff06ff19a7 */ /* 0x0001e2000810003f */
[----:B------:R-:W-:Y:S02]  /*8560*/  IADD3 R16, P1, R16, UR26, RZ ;  /* 0x0000001a10107c10 */ /* 0x000fe4000ff3e0ff */
[----:B------:R-:W-:Y:S02]  /*8570*/  SHF.R.U32.HI R7, RZ, 0x1, R5 ;  /* 0x00000001ff077819 */ /* 0x000fe40000011605 */
[----:B------:R-:W-:Y:S02]  /*8580*/  SEL R5, RZ, 0x1, !P0 ;  /* 0x00000001ff057807 */ /* 0x000fe40004000000 */
[----:B------:R-:W-:Y:S01]  /*8590*/  IADD3.X R17, R17, UR21, RZ, P1, !PT ;  /* 0x0000001511117c10 */ /* 0x000fe20008ffe4ff */
[----:B------:R-:W-:Y:S01]  /*85a0*/  IMAD R12, R7, -0x3, R12 ;  /* 0xfffffffd070c7824 */ /* 0x000fe200078e020c */
[----:B------:R-:W-:Y:S02]  /*85b0*/  ISETP.GE.U32.AND P0, PT, R16, UR8, PT ;  /* 0x0000000810007c0c */ /* 0x000fe4000bf06070 */
[----:B------:R-:W-:-:S02]  /*85c0*/  LOP3.LUT R0, R0, R5, RZ, 0x3c, !PT ;  /* 0x0000000500007212 */ /* 0x000fc400078e3cff */
[----:B------:R-:W-:Y:S02]  /*85d0*/  ISETP.GE.U32.AND.EX P0, PT, R17, UR9, PT, P0 ;  /* 0x0000000911007c0c */ /* 0x000fe4000bf06100 */
[----:B------:R-:W-:Y:S02]  /*85e0*/  @P2 LOP3.LUT R0, R0, 0x1, R7, 0x78, !PT ;  /* 0x0000000100002812 */ /* 0x000fe400078e7807 */
[----:B------:R-:W-:-:S09]  /*85f0*/  PRMT R4, RZ, 0x7610, R4 ;  /* 0x00007610ff047816 */ /* 0x000fd20000000004 */
[----:B0-----:R-:W-:Y:S05]  /*8600*/  @P0 BRA `(.L_x_174) ;  /* 0x00000004004c0947 */ /* 0x001fea0003800000 */
[----:B------:R-:W0:Y:S01]  /*8610*/  S2R R14, SR_CTAID.X ;  /* 0x00000000000e7919 */ /* 0x000e220000002500 */
[----:B------:R-:W-:Y:S01]  /*8620*/  ULDC.64 UR8, c[0x0][0x628] ;  /* 0x00018a0000087ab9 */ /* 0x000fe20000000a00 */
[----:B------:R-:W1:Y:S01]  /*8630*/  LDC R15, c[0x0][0x144] ;  /* 0x00005100ff0f7b82 */ /* 0x000e620000000800 */
[----:B------:R-:W-:Y:S01]  /*8640*/  ISETP.NE.U32.AND P0, PT, RZ, UR8, PT ;  /* 0x00000008ff007c0c */ /* 0x000fe2000bf05070 */
[----:B------:R-:W2:Y:S01]  /*8650*/  S2R R11, SR_CTAID.Y ;  /* 0x00000000000b7919 */ /* 0x000ea20000002600 */
[----:B------:R-:W-:Y:S01]  /*8660*/  ULDC UR10, c[0x0][0x150] ;  /* 0x00005400000a7ab9 */ /* 0x000fe20000000800 */
[----:B------:R-:W-:Y:S01]  /*8670*/  ULDC UR11, c[0x0][0x630] ;  /* 0x00018c00000b7ab9 */ /* 0x000fe20000000800 */
[----:B------:R-:W-:Y:S01]  /*8680*/  ISETP.NE.AND.EX P0, PT, RZ, UR9, PT, P0 ;  /* 0x00000009ff007c0c */ /* 0x000fe2000bf05300 */
[----:B------:R-:W-:Y:S01]  /*8690*/  IMAD.MOV.U32 R4, RZ, RZ, R16 ;  /* 0x000000ffff047224 */ /* 0x000fe200078e0010 */
[----:B0-----:R-:W-:-:S05]  /*86a0*/  I2FP.F32.U32 R5, R14 ;  /* 0x0000000e00057245 */ /* 0x001fca0000201000 */
[----:B------:R-:W-:Y:S01]  /*86b0*/  FMUL R20, R5, UR10 ;  /* 0x0000000a05147c20 */ /* 0x000fe20008400000 */
[----:B------:R-:W-:-:S05]  /*86c0*/  IMAD.MOV.U32 R5, RZ, RZ, R17 ;  /* 0x000000ffff057224 */ /* 0x000fca00078e0011 */
[----:B--2---:R-:W-:Y:S05]  /*86d0*/  @!P0 BRA `(.L_x_175) ;  /* 0x0000000000288947 */ /* 0x004fea0003800000 */
[----:B------:R-:W-:Y:S02]  /*86e0*/  ULDC UR10, c[0x0][0x634] ;  /* 0x00018d00000a7ab9 */ /* 0x000fe40000000800 */
[----:B------:R-:W-:-:S05]  /*86f0*/  IADD3 R5, P0, R16, UR10, RZ ;  /* 0x0000000a10057c10 */ /* 0x000fca000ff1e0ff */
[----:B------:R-:W-:-:S04]  /*8700*/  IMAD.X R13, RZ, RZ, R17, P0 ;  /* 0x000000ffff0d7224 */ /* 0x000fc800000e0611 */
[----:B------:R-:W-:-:S04]  /*8710*/  IMAD.WIDE.U32 R6, R13, UR8, RZ ;  /* 0x000000080d067c25 */ /* 0x000fc8000f8e00ff */
[----:B------:R-:W-:-:S04]  /*8720*/  IMAD.WIDE.U32 R6, P0, R5, UR9, R6 ;  /* 0x0000000905067c25 */ /* 0x000fc8000f800006 */
[----:B------:R-:W-:-:S04]  /*8730*/  IMAD.WIDE.U32 R4, R5, UR8, RZ ;  /* 0x0000000805047c25 */ /* 0x000fc8000f8e00ff */
[----:B------:R-:W-:Y:S01]  /*8740*/  IMAD.MOV.U32 R4, RZ, RZ, R7 ;  /* 0x000000ffff047224 */ /* 0x000fe200078e0007 */
[----:B------:R-:W-:Y:S01]  /*8750*/  IADD3 RZ, P1, R5, R6, RZ ;  /* 0x0000000605ff7210 */ /* 0x000fe20007f3e0ff */
[----:B------:R-:W-:-:S04]  /*8760*/  IMAD.X R5, RZ, RZ, RZ, P0 ;  /* 0x000000ffff057224 */ /* 0x000fc800000e06ff */
[----:B------:R-:W-:-:S08]  /*8770*/  IMAD.WIDE.U32.X R4, R13, UR9, R4, P1 ;  /* 0x000000090d047c25 */ /* 0x000fd000088e0404 */
.L_x_175:
[--C-:B------:R-:W-:Y:S01]  /*8780*/  SHF.R.U64 R13, R4, UR11, R5.reuse ;  /* 0x0000000b040d7c19 */ /* 0x100fe20008001205 */
[----:B------:R-:W0:Y:S01]  /*8790*/  F2I.U32.TRUNC.NTZ R20, R20 ;  /* 0x0000001400147305 */ /* 0x000e22000020f000 */
[----:B------:R-:W-:Y:S01]  /*87a0*/  SHF.R.U32.HI R4, RZ, UR11, R5 ;  /* 0x0000000bff047c19 */ /* 0x000fe20008011605 */
[----:B------:R-:W-:Y:S01]  /*87b0*/  ULDC.64 UR8, c[0x0][0x620] ;  /* 0x0001880000087ab9 */ /* 0x000fe20000000a00 */
[----:B------:R-:W-:Y:S01]  /*87c0*/  IADD3 R7, P0, RZ, -R13, RZ ;  /* 0x8000000dff077210 */ /* 0x000fe20007f1e0ff */
[----:B------:R-:W-:Y:S01]  /*87d0*/  ULDC.64 UR10, c[0x0][0x640] ;  /* 0x00019000000a7ab9 */ /* 0x000fe20000000a00 */
[----:B------:R-:W2:Y:S03]  /*87e0*/  LDC R22, c[0x0][0x148] ;  /* 0x00005200ff167b82 */ /* 0x000ea60000000800 */
[----:B------:R-:W-:Y:S01]  /*87f0*/  IMAD.X R4, RZ, RZ, ~R4, P0 ;  /* 0x000000ffff047224 */ /* 0x000fe200000e0e04 */
[----:B------:R-:W-:-:S03]  /*8800*/  ISETP.NE.U32.AND P0, PT, RZ, UR10, PT ;  /* 0x0000000aff007c0c */ /* 0x000fc6000bf05070 */
[----:B------:R-:W-:Y:S01]  /*8810*/  IMAD R6, R4, UR8, RZ ;  /* 0x0000000804067c24 */ /* 0x000fe2000f8e02ff */
[----:B------:R-:W-:Y:S01]  /*8820*/  ISETP.NE.AND.EX P0, PT, RZ, UR11, PT, P0 ;  /* 0x0000000bff007c0c */ /* 0x000fe2000bf05300 */
[----:B------:R-:W-:Y:S01]  /*8830*/  IMAD.WIDE.U32 R4, R7, UR8, R16 ;  /* 0x0000000807047c25 */ /* 0x000fe2000f8e0010 */
[----:B------:R-:W-:-:S03]  /*8840*/  ULDC UR8, c[0x0][0x618] ;  /* 0x0001860000087ab9 */ /* 0x000fc60000000800 */
[----:B------:R-:W-:Y:S01]  /*8850*/  IMAD R7, R7, UR9, R6 ;  /* 0x0000000907077c24 */ /* 0x000fe2000f8e0206 */
[----:B------:R-:W-:Y:S01]  /*8860*/  ULDC UR9, c[0x0][0x154] ;  /* 0x0000550000097ab9 */ /* 0x000fe20000000800 */
[----:B0-----:R-:W-:Y:S02]  /*8870*/  IMAD.MOV R6, RZ, RZ, -R20 ;  /* 0x000000ffff067224 */ /* 0x001fe400078e0a14 */
[----:B------:R-:W-:Y:S02]  /*8880*/  IMAD.IADD R5, R5, 0x1, R7 ;  /* 0x0000000105057824 */ /* 0x000fe400078e0207 */
[----:B-1----:R-:W-:Y:S01]  /*8890*/  IMAD R14, R15, R6, R14 ;  /* 0x000000060f0e7224 */ /* 0x002fe200078e020e */
[----:B------:R-:W-:Y:S02]  /*88a0*/  I2FP.F32.U32 R6, R11 ;  /* 0x0000000b00067245 */ /* 0x000fe40000201000 */
[--C-:B------:R-:W-:Y:S02]  /*88b0*/  SHF.R.U64 R15, R4, UR8, R5.reuse ;  /* 0x00000008040f7c19 */ /* 0x100fe40008001205 */
[----:B------:R-:W-:Y:S01]  /*88c0*/  SHF.R.U32.HI R4, RZ, UR8, R5 ;  /* 0x00000008ff047c19 */ /* 0x000fe20008011605 */
[----:B------:R-:W-:Y:S01]  /*88d0*/  FMUL R6, R6, UR9 ;  /* 0x0000000906067c20 */ /* 0x000fe20008400000 */
[----:B------:R-:W-:-:S02]  /*88e0*/  ULDC UR8, c[0x0][0x608] ;  /* 0x0001820000087ab9 */ /* 0x000fc40000000800 */
[--C-:B------:R-:W-:Y:S01]  /*88f0*/  SHF.R.U64 R21, R15, UR8, R4.reuse ;  /* 0x000000080f157c19 */ /* 0x100fe20008001204 */
[----:B------:R0:W1:Y:S01]  /*8900*/  F2I.U32.TRUNC.NTZ R24, R6 ;  /* 0x0000000600187305 */ /* 0x000062000020f000 */
[----:B------:R-:W-:Y:S01]  /*8910*/  SHF.R.U32.HI R4, RZ, UR8, R4 ;  /* 0x00000008ff047c19 */ /* 0x000fe20008011604 */
[----:B------:R-:W-:-:S03]  /*8920*/  ULDC UR8, c[0x0][0x658] ;  /* 0x0001960000087ab9 */ /* 0x000fc60000000800 */
[--C-:B------:R-:W-:Y:S02]  /*8930*/  SHF.R.U64 R20, R21, UR8, R4.reuse ;  /* 0x0000000815147c19 */ /* 0x100fe40008001204 */
[----:B------:R-:W-:-:S03]  /*8940*/  SHF.R.U32.HI R23, RZ, UR8, R4 ;  /* 0x00000008ff177c19 */ /* 0x000fc60008011604 */
[----:B------:R-:W-:Y:S02]  /*8950*/  IMAD.MOV.U32 R4, RZ, RZ, R20 ;  /* 0x000000ffff047224 */ /* 0x000fe400078e0014 */
[----:B------:R-:W-:Y:S01]  /*8960*/  IMAD.MOV.U32 R5, RZ, RZ, R23 ;  /* 0x000000ffff057224 */ /* 0x000fe200078e0017 */
[----:B0-----:R-:W-:Y:S06]  /*8970*/  @!P0 BRA `(.L_x_176) ;  /* 0x0000000000288947 */ /* 0x001fec0003800000 */
        /* <DEDUP_REMOVED lines=10> */
.L_x_176:
[----:B------:R-:W-:Y:S01]  /*8a20*/  ISETP.NE.AND P0, PT, R2, 0x1, PT ;  /* 0x000000010200780c */ /* 0x000fe20003f05270 */
[----:B------:R-:W-:Y:S01]  /*8a30*/  ULDC UR8, c[0x0][0x648] ;  /* 0x0001920000087ab9 */ /* 0x000fe20000000800 */
[----:B-1----:R-:W-:Y:S01]  /*8a40*/  IMAD.MOV R24, RZ, RZ, -R24 ;  /* 0x000000ffff187224 */ /* 0x002fe200078e0a18 */
[----:B------:R-:W-:Y:S01]  /*8a50*/  SHF.R.U64 R4, R4, UR8, R5 ;  /* 0x0000000804047c19 */ /* 0x000fe20008001205 */
[----:B------:R-:W-:Y:S01]  /*8a60*/  ULDC UR8, c[0x0][0x638] ;  /* 0x00018e0000087ab9 */ /* 0x000fe20000000800 */
[----:B------:R-:W-:Y:S01]  /*8a70*/  LOP3.LUT R21, R21, UR13, RZ, 0xc0, !PT ;  /* 0x0000000d15157c12 */ /* 0x000fe2000f8ec0ff */
[----:B------:R-:W-:Y:S02]  /*8a80*/  ULDC UR9, c[0x0][0x610] ;  /* 0x0001840000097ab9 */ /* 0x000fe40000000800 */
[----:B------:R-:W-:Y:S02]  /*8a90*/  IMAD.MOV R5, RZ, RZ, -R4 ;  /* 0x000000ffff057224 */ /* 0x000fe400078e0a04 */
[----:B------:R-:W-:-:S02]  /*8aa0*/  IMAD R21, R4, UR5, R21 ;  /* 0x0000000504157c24 */ /* 0x000fc4000f8e0215 */
[----:B------:R-:W-:Y:S01]  /*8ab0*/  IMAD R20, R5, UR8, R20 ;  /* 0x0000000805147c24 */ /* 0x000fe2000f8e0214 */
[----:B------:R-:W-:Y:S01]  /*8ac0*/  ULDC UR8, c[0x0][0x600] ;  /* 0x0001800000087ab9 */ /* 0x000fe20000000800 */
[----:B--2---:R-:W-:Y:S01]  /*8ad0*/  @P0 IMAD R14, R22, R24, R11 ;  /* 0x00000018160e0224 */ /* 0x004fe200078e020b */
[----:B------:R-:W-:Y:S01]  /*8ae0*/  LOP3.LUT R11, R15, UR4, RZ, 0xc0, !PT ;  /* 0x000000040f0b7c12 */ /* 0x000fe2000f8ec0ff */
[----:B------:R-:W-:Y:S02]  /*8af0*/  IMAD.MOV.U32 R4, RZ, RZ, 0x1 ;  /* 0x00000001ff047424 */ /* 0x000fe400078e00ff */
[----:B------:R-:W-:Y:S02]  /*8b00*/  IMAD R14, R21, UR9, R14 ;  /* 0x00000009150e7c24 */ /* 0x000fe4000f8e020e */
[----:B------:R-:W-:-:S05]  /*8b10*/  IMAD R11, R20, UR8, R11 ;  /* 0x00000008140b7c24 */ /* 0x000fca000f8e020b */
[----:B------:R-:W-:Y:S02]  /*8b20*/  SEL R20, R11, R14, !P0 ;  /* 0x0000000e0b147207 */ /* 0x000fe40004000000 */
[----:B------:R-:W-:-:S07]  /*8b30*/  SEL R11, R14, R11, !P0 ;  /* 0x0000000b0e0b7207 */ /* 0x000fce0004000000 */
.L_x_174:
[----:B------:R-:W-:Y:S05]  /*8b40*/  BSYNC B1 ;  /* 0x0000000000017941 */ /* 0x000fea0003800000 */
.L_x_173:
[----:B------:R-:W-:-:S13]  /*8b50*/  LOP3.LUT P0, RZ, R4, 0xff, RZ, 0xc0, !PT ;  /* 0x000000ff04ff7812 */ /* 0x000fda000780c0ff */
[----:B------:R-:W-:Y:S05]  /*8b60*/  @P0 BRA `(.L_x_177) ;  /* 0xfffffff400380947 */ /* 0x000fea000383ffff */
[----:B------:R-:W-:Y:S05]  /*8b70*/  BSYNC B0 ;  /* 0x0000000000007941 */ /* 0x000fea0003800000 */
.L_x_166:
[----:B------:R-:W-:-:S03]  /*8b80*/  UMOV UR8, 0xffffffff ;  /* 0xffffffff00087882 */ /* 0x000fc60000000000 */
[----:B------:R-:W-:Y:S05]  /*8b90*/  BRA.DIV UR8, `(.L_x_178) ;  /* 0x0000000208f07947 */ /* 0x000fea000b800000 */
[----:B------:R-:W-:-:S13]  /*8ba0*/  ELECT P6, URZ, PT ;  /* 0x00000000003f782f */ /* 0x000fda00038c0000 */
.L_x_191:
[----:B------:R-:W-:Y:S04]  /*8bb0*/  BSSY B0, `(.L_x_179) ;  /* 0x0000022000007945 */ /* 0x000fe80003800000 */
[----:B------:R-:W-:Y:S05]  /*8bc0*/  @!P6 BRA `(.L_x_180) ;  /* 0x000000000080e947 */ /* 0x000fea0003800000 */
[----:B------:R-:W-:-:S04]  /*8bd0*/  LOP3.LUT R19, R19, 0x2, RZ, 0xfc, !PT ;  /* 0x0000000213137812 */ /* 0x000fc800078efcff */
[----:B------:R-:W-:-:S13]  /*8be0*/  ISETP.NE.AND P0, PT, R19, 0x3, PT ;  /* 0x000000031300780c */ /* 0x000fda0003f05270 */
[----:B------:R-:W-:Y:S05]  /*8bf0*/  @!P0 BRA `(.L_x_181) ;  /* 0x0000000000048947 */ /* 0x000fea0003800000 */
[----:B------:R-:W-:Y:S01]  /*8c00*/  BPT.TRAP 0x1 ;  /* 0x000000040000795c */ /* 0x000fe20000300000 */
.L_x_181:
[----:B------:R-:W0:Y:S01]  /*8c10*/  S2R R3, SR_CgaCtaId ;  /* 0x0000000000037919 */ /* 0x000e220000008800 */
[----:B------:R-:W-:-:S04]  /*8c20*/  MOV R2, 0x400 ;  /* 0x0000040000027802 */ /* 0x000fc80000000f00 */
[----:B0-----:R-:W-:Y:S02]  /*8c30*/  LEA R3, R3, R2, 0x18 ;  /* 0x0000000203037211 */ /* 0x001fe400078ec0ff */
[----:B------:R-:W-:-:S03]  /*8c40*/  SHF.L.U32 R2, R0, 0x1f, RZ ;  /* 0x0000001f00027819 */ /* 0x000fc600000006ff */
[----:B------:R-:W-:-:S04]  /*8c50*/  VIADD R3, R3, 0x18 ;  /* 0x0000001803037836 */ /* 0x000fc80000000000 */
[C---:B------:R-:W-:Y:S02]  /*8c60*/  IMAD R7, R12.reuse, 0x8, R3 ;  /* 0x000000080c077824 */ /* 0x040fe400078e0203 */
[----:B------:R-:W-:Y:S02]  /*8c70*/  VIADD R12, R12, 0x1 ;  /* 0x000000010c0c7836 */ /* 0x000fe40000000000 */
[----:B------:R-:W0:Y:S03]  /*8c80*/  SYNCS.PHASECHK.TRANS64.TRYWAIT P0, [R7+URZ], R2 ;  /* 0x00000002070075a7 */ /* 0x000e26000800017f */
[----:B------:R-:W-:-:S04]  /*8c90*/  ISETP.NE.AND P1, PT, R12, 0x3, PT ;  /* 0x000000030c00780c */ /* 0x000fc80003f25270 */
[----:B------:R-:W-:Y:S02]  /*8ca0*/  SEL R5, RZ, 0x1, P1 ;  /* 0x00000001ff057807 */ /* 0x000fe40000800000 */
[----:B------:R-:W-:Y:S02]  /*8cb0*/  SEL R12, R12, RZ, P1 ;  /* 0x000000ff0c0c7207 */ /* 0x000fe40000800000 */
[----:B------:R-:W-:-:S03]  /*8cc0*/  LOP3.LUT R5, R0, R5, RZ, 0x3c, !PT ;  /* 0x0000000500057212 */ /* 0x000fc600078e3cff */
[----:B------:R-:W-:Y:S01]  /*8cd0*/  IMAD R9, R12, 0x8, R3 ;  /* 0x000000080c097824 */ /* 0x000fe200078e0203 */
[----:B------:R-:W-:Y:S01]  /*8ce0*/  SHF.L.U32 R4, R5, 0x1f, RZ ;  /* 0x0000001f05047819 */ /* 0x000fe200000006ff */
[----:B0-----:R-:W-:Y:S06]  /*8cf0*/  @!P0 BRA `(.L_x_182) ;  /* 0x0000000000b88947 */ /* 0x001fec0003800000 */
.L_x_192:
[----:B------:R-:W1:Y:S01]  /*8d00*/  SYNCS.PHASECHK.TRANS64.TRYWAIT P0, [R9+URZ], R4 ;  /* 0x00000004090075a7 */ /* 0x000e62000800017f */
[----:B------:R-:W-:-:S05]  /*8d10*/  VIADD R0, R12, 0x1 ;  /* 0x000000010c007836 */ /* 0x000fca0000000000 */
[----:B------:R-:W-:-:S04]  /*8d20*/  ISETP.NE.AND P1, PT, R0, 0x3, PT ;  /* 0x000000030000780c */ /* 0x000fc80003f25270 */
[----:B0-----:R-:W-:Y:S02]  /*8d30*/  SEL R2, RZ, 0x1, P1 ;  /* 0x00000001ff027807 */ /* 0x001fe40000800000 */
[----:B------:R-:W-:Y:S02]  /*8d40*/  SEL R0, R0, RZ, P1 ;  /* 0x000000ff00007207 */ /* 0x000fe40000800000 */
[----:B------:R-:W-:Y:S01]  /*8d50*/  LOP3.LUT R2, R5, R2, RZ, 0x3c, !PT ;  /* 0x0000000205027212 */ /* 0x000fe200078e3cff */
[----:B-1----:R-:W-:Y:S06]  /*8d60*/  @!P0 BRA `(.L_x_183) ;  /* 0x0000000000b08947 */ /* 0x002fec0003800000 */
.L_x_193:
[----:B------:R-:W-:Y:S01]  /*8d70*/  IMAD R3, R0, 0x8, R3 ;  /* 0x0000000800037824 */ /* 0x000fe200078e0203 */
[----:B------:R-:W-:-:S07]  /*8d80*/  SHF.L.U32 R0, R2, 0x1f, RZ ;  /* 0x0000001f02007819 */ /* 0x000fce00000006ff */
.L_x_184:
[----:B-1----:R1:W2:Y:S02]  /*8d90*/  SYNCS.PHASECHK.TRANS64.TRYWAIT P0, [R3+URZ], R0 ;  /* 0x00000000030075a7 */ /* 0x0022a4000800017f */
[----:B--2---:R-:W-:Y:S05]  /*8da0*/  @!P0 NANOSLEEP.SYNCS 0x989680 ;  /* 0x009896800000895d */ /* 0x004fea0003900000 */
[----:B------:R-:W2:Y:S02]  /*8db0*/  @!P0 SYNCS.PHASECHK.TRANS64 P0, [R3+URZ], R0 ;  /* 0x00000000030085a7 */ /* 0x000ea4000800007f */
[----:B--2---:R-:W-:Y:S05]  /*8dc0*/  @!P0 BRA `(.L_x_184) ;  /* 0xfffffffc00f08947 */ /* 0x004fea000383ffff */
.L_x_180:
[----:B------:R-:W-:Y:S05]  /*8dd0*/  BSYNC B0 ;  /* 0x0000000000007941 */ /* 0x000fea0003800000 */
.L_x_179:
[----:B------:R-:W-:Y:S05]  /*8de0*/  EXIT ;  /* 0x000000000000794d */ /* 0x000fea0003800000 */
.L_x_21:
[----:B----4-:R4:W0:Y:S02]  /*8df0*/  SYNCS.PHASECHK.TRANS64.TRYWAIT P1, [R3+URZ], R0 ;  /* 0x00000000030075a7 */ /* 0x010824000802017f */
[----:B0-----:R-:W-:Y:S05]  /*8e00*/  @!P1 NANOSLEEP.SYNCS 0x989680 ;  /* 0x009896800000995d */ /* 0x001fea0003900000 */
[----:B------:R-:W0:Y:S02]  /*8e10*/  @!P1 SYNCS.PHASECHK.TRANS64 P1, [R3+URZ], R0 ;  /* 0x00000000030095a7 */ /* 0x000e24000802007f */
[----:B0-----:R-:W-:Y:S05]  /*8e20*/  @!P1 BRA `(.L_x_21) ;  /* 0xfffffffc00f09947 */ /* 0x001fea000383ffff */
[----:B------:R-:W-:Y:S05]  /*8e30*/  BRA `(.L_x_20) ;  /* 0xffffff8400b07947 */ /* 0x000fea000383ffff */
.L_x_26:
[----:B-1----:R1:W3:Y:S02]  /*8e40*/  SYNCS.PHASECHK.TRANS64.TRYWAIT P1, [R5+URZ], R4 ;  /* 0x00000004050075a7 */ /* 0x0022e4000802017f */
[----:B---3--:R-:W-:Y:S05]  /*8e50*/  @!P1 NANOSLEEP.SYNCS 0x989680 ;  /* 0x009896800000995d */ /* 0x008fea0003900000 */
[----:B------:R-:W3:Y:S02]  /*8e60*/  @!P1 SYNCS.PHASECHK.TRANS64 P1, [R5+URZ], R4 ;  /* 0x00000004050095a7 */ /* 0x000ee4000802007f */
[----:B---3--:R-:W-:Y:S05]  /*8e70*/  @!P1 BRA `(.L_x_26) ;  /* 0xfffffffc00f09947 */ /* 0x008fea000383ffff */
[----:B------:R-:W-:Y:S05]  /*8e80*/  BRA `(.L_x_25) ;  /* 0xffffff8c00007947 */ /* 0x000fea000383ffff */
.L_x_167:
[----:B------:R-:W-:Y:S01]  /*8e90*/  BSSY B1, `(.L_x_185) ;  /* 0x0000006000017945 */ /* 0x000fe20003800000 */
[----:B------:R-:W-:-:S07]  /*8ea0*/  IMAD.MOV.U32 R15, RZ, RZ, -0x1 ;  /* 0xffffffffff0f7424 */ /* 0x000fce00078e00ff */
[----:B------:R-:W-:Y:S05]  /*8eb0*/  WARPSYNC.COLLECTIVE R15, `(.L_x_186) ;  /* 0x000000000f0c7348 */ /* 0x000fea0003c00000 */
[----:B------:R-:W-:Y:S02]  /*8ec0*/  ELECT P6, UR62, PT ;  /* 0x00000000003e782f */ /* 0x000fe400038c0000 */
[----:B------:R-:W-:Y:S01]  /*8ed0*/  MOV R14, UR62 ;  /* 0x0000003e000e7c02 */ /* 0x000fe20008000f00 */
[----:B------:R-:W-:Y:S10]  /*8ee0*/  ENDCOLLECTIVE ;  /* 0x000000000000791b */ /* 0x000ff40003800000 */
.L_x_186:
[----:B------:R-:W-:Y:S05]  /*8ef0*/  BSYNC B1 ;  /* 0x0000000000017941 */ /* 0x000fea0003800000 */
.L_x_185:
[----:B------:R-:W-:Y:S05]  /*8f00*/  BRA `(.L_x_187) ;  /* 0xfffffff0005c7947 */ /* 0x000fea000383ffff */
.L_x_170:
[----:B0-----:R0:W1:Y:S02]  /*8f10*/  SYNCS.PHASECHK.TRANS64.TRYWAIT P0, [R14+URZ+0x18], R7 ;  /* 0x000018070e0075a7 */ /* 0x001064000800017f */
[----:B-1----:R-:W-:Y:S05]  /*8f20*/  @!P0 NANOSLEEP.SYNCS 0x989680 ;  /* 0x009896800000895d */ /* 0x002fea0003900000 */
[----:B------:R-:W1:Y:S02]  /*8f30*/  @!P0 SYNCS.PHASECHK.TRANS64 P0, [R14+URZ+0x18], R7 ;  /* 0x000018070e0085a7 */ /* 0x000e64000800007f */
[----:B-1----:R-:W-:Y:S05]  /*8f40*/  @!P0 BRA `(.L_x_170) ;  /* 0xfffffffc00f08947 */ /* 0x002fea000383ffff */
[----:B------:R-:W-:Y:S05]  /*8f50*/  BRA `(.L_x_188) ;  /* 0xfffffff000987947 */ /* 0x000fea000383ffff */
.L_x_178:
[----:B------:R-:W-:Y:S01]  /*8f60*/  BSSY B0, `(.L_x_189) ;  /* 0x0000006000007945 */ /* 0x000fe20003800000 */
[----:B------:R-:W-:-:S07]  /*8f70*/  IMAD.MOV.U32 R15, RZ, RZ, -0x1 ;  /* 0xffffffffff0f7424 */ /* 0x000fce00078e00ff */
[----:B------:R-:W-:Y:S05]  /*8f80*/  WARPSYNC.COLLECTIVE R15, `(.L_x_190) ;  /* 0x000000000f0c7348 */ /* 0x000fea0003c00000 */
[----:B------:R-:W-:Y:S02]  /*8f90*/  ELECT P6, UR62, PT ;  /* 0x00000000003e782f */ /* 0x000fe400038c0000 */
[----:B------:R-:W-:Y:S01]  /*8fa0*/  MOV R14, UR62 ;  /* 0x0000003e000e7c02 */ /* 0x000fe20008000f00 */
[----:B------:R-:W-:Y:S10]  /*8fb0*/  ENDCOLLECTIVE ;  /* 0x000000000000791b */ /* 0x000ff40003800000 */
.L_x_190:
[----:B------:R-:W-:Y:S05]  /*8fc0*/  BSYNC B0 ;  /* 0x0000000000007941 */ /* 0x000fea0003800000 */
.L_x_189:
[----:B------:R-:W-:Y:S05]  /*8fd0*/  BRA `(.L_x_191) ;  /* 0xfffffff800f47947 */ /* 0x000fea000383ffff */
.L_x_182:
[----:B0-----:R0:W1:Y:S02]  /*8fe0*/  SYNCS.PHASECHK.TRANS64.TRYWAIT P0, [R7+URZ], R2 ;  /* 0x00000002070075a7 */ /* 0x001064000800017f */
[----:B-1----:R-:W-:Y:S05]  /*8ff0*/  @!P0 NANOSLEEP.SYNCS 0x989680 ;  /* 0x009896800000895d */ /* 0x002fea0003900000 */
[----:B------:R-:W1:Y:S02]  /*9000*/  @!P0 SYNCS.PHASECHK.TRANS64 P0, [R7+URZ], R2 ;  /* 0x00000002070085a7 */ /* 0x000e64000800007f */
[----:B-1----:R-:W-:Y:S05]  /*9010*/  @!P0 BRA `(.L_x_182) ;  /* 0xfffffffc00f08947 */ /* 0x002fea000383ffff */
[----:B------:R-:W-:Y:S05]  /*9020*/  BRA `(.L_x_192) ;  /* 0xfffffffc00347947 */ /* 0x000fea000383ffff */
.L_x_183:
[----:B0-----:R0:W1:Y:S02]  /*9030*/  SYNCS.PHASECHK.TRANS64.TRYWAIT P0, [R9+URZ], R4 ;  /* 0x00000004090075a7 */ /* 0x001064000800017f */
[----:B-1----:R-:W-:Y:S05]  /*9040*/  @!P0 NANOSLEEP.SYNCS 0x989680 ;  /* 0x009896800000895d */ /* 0x002fea0003900000 */
[----:B------:R-:W1:Y:S02]  /*9050*/  @!P0 SYNCS.PHASECHK.TRANS64 P0, [R9+URZ], R4 ;  /* 0x00000004090085a7 */ /* 0x000e64000800007f */
[----:B-1----:R-:W-:Y:S05]  /*9060*/  @!P0 BRA `(.L_x_183) ;  /* 0xfffffffc00f08947 */ /* 0x002fea000383ffff */
[----:B------:R-:W-:Y:S05]  /*9070*/  BRA `(.L_x_193) ;  /* 0xfffffffc003c7947 */ /* 0x000fea000383ffff */
.L_x_194:
[----:B------:R-:W-:-:S00]  /*9080*/  BRA `(.L_x_194) ;  /* 0xfffffffc00fc7947 */ /* 0x000fc0000383ffff */
[----:B------:R-:W-:-:S00]  /*9090*/  NOP ;  /* 0x0000000000007918 */ /* 0x000fc00000000000 */
        /* <DEDUP_REMOVED lines=14> */
.L_x_195:


//--------------------- .nv.global.init           --------------------------
	.section	.nv.global.init,"aw",@progbits
.nv.global.init:
	.type		$str$22,@object
	.size		$str$22,($str$23 - $str$22)
$str$22:
        /*0000*/ 	.byte	0x6b, 0x5f, 0x74, 0x69, 0x6c, 0x65, 0x5f, 0x63, 0x6f, 0x75, 0x6e, 0x74, 0x20, 0x3e, 0x3d, 0x20
        /*0010*/ 	.byte	0x31, 0x00
	.type		$str$23,@object
	.size		$str$23,(__unnamed_1 - $str$23)
$str$23:
        /*0012*/ 	.byte	0x2f, 0x74, 0x6d, 0x70, 0x2f, 0x63, 0x75, 0x74, 0x6c, 0x61, 0x73, 0x73, 0x5f, 0x73, 0x77, 0x65
        /*0022*/ 	.byte	0x65, 0x70, 0x5f, 0x73, 0x72, 0x63, 0x2f, 0x69, 0x6e, 0x63, 0x6c, 0x75, 0x64, 0x65, 0x2f, 0x63
        /*0032*/ 	.byte	0x75, 0x74, 0x6c, 0x61, 0x73, 0x73, 0x2f, 0x67, 0x65, 0x6d, 0x6d, 0x2f, 0x63, 0x6f, 0x6c, 0x6c
        /*0042*/ 	.byte	0x65, 0x63, 0x74, 0x69, 0x76, 0x65, 0x2f, 0x73, 0x6d, 0x39, 0x30, 0x5f, 0x6d, 0x6d, 0x61, 0x5f
        /*0052*/ 	.byte	0x74, 0x6d, 0x61, 0x5f, 0x67, 0x6d, 0x6d, 0x61, 0x5f, 0x73, 0x73, 0x5f, 0x77, 0x61, 0x72, 0x70
        /*0062*/ 	.byte	0x73, 0x70, 0x65, 0x63, 0x69, 0x61, 0x6c, 0x69, 0x7a, 0x65, 0x64, 0x2e, 0x68, 0x70, 0x70, 0x00
	.type		__unnamed_1,@object
	.size		__unnamed_1,(.L_0 - __unnamed_1)
__unnamed_1:
        /*0072*/ 	.byte	0x76, 0x6f, 0x69, 0x64, 0x20, 0x63, 0x75, 0x74, 0x6c, 0x61, 0x73, 0x73, 0x3a, 0x3a, 0x67, 0x65
        /* <DEDUP_REMOVED lines=181> */
        /*0bd2*/ 	.byte	0x6e, 0x74, 0x69, 0x74, 0x79, 0x5d, 0x00
.L_0:


//--------------------- .nv.shared._ZN7cutlass13device_kernelINS_4gemm6kernel13GemmUniversalIN4cute5tupleIJiiiiEEENS1_10collective13CollectiveMmaINS1_34MainloopSm90TmaGmmaWarpSpecializedILi3ENS5_IJNS4_1CILi2EEESB_NSA_ILi1EEEEEENS1_35KernelTmaWarpSpecializedCooperativeEEENS5_IJNSA_ILi256EEENSA_ILi64EEESH_EEENS_10bfloat16_tENS5_IJlSC_lEEESJ_SK_NS4_8TiledMMAINS4_8MMA_AtomIJNS4_4SM904GMMA27MMA_64x64x16_F32BF16BF16_SSILNSO_5MajorE0ELSQ_0ELNSO_7ScaleInE1ELSR_1EEEEEENS4_6LayoutINS5_IJSB_SC_SC_EEENS5_IJSC_NSA_ILi0EEESW_EEEEENS5_IJNS4_10UnderscoreESZ_SZ_EEEEENS4_23SM90_TMA_LOAD_MULTICASTENS4_14ComposedLayoutINS4_7SwizzleILi3ELi4ELi3EEENS4_18smem_ptr_flag_bitsILi16EEENSU_INS5_IJNSA_ILi8EEESH_EEENS5_IJSH_SC_EEEEEEEvNS4_8identityES12_S1C_vS1D_EENS_8epilogue10collective6detail29Sm90TmaWarpSpecializedAdapterINS1G_15DefaultEpilogueISJ_SK_SK_NS1F_6thread17LinearCombinationISJ_Li1EffLNS1K_9ScaleType4KindE0ELNS_15FloatRoundStyleE2ESJ_EENS1_15EpilogueDefaultEEEEEvvEEEEvNT_6ParamsE --------------------------
	.section	.nv.shared._ZN7cutlass13device_kernelINS_4gemm6kernel13GemmUniversalIN4cute5tupleIJiiiiEEENS1_10collective13CollectiveMmaINS1_34MainloopSm90TmaGmmaWarpSpecializedILi3ENS5_IJNS4_1CILi2EEESB_NSA_ILi1EEEEEENS1_35KernelTmaWarpSpecializedCooperativeEEENS5_IJNSA_ILi256EEENSA_ILi64EEESH_EEENS_10bfloat16_tENS5_IJlSC_lEEESJ_SK_NS4_8TiledMMAINS4_8MMA_AtomIJNS4_4SM904GMMA27MMA_64x64x16_F32BF16BF16_SSILNSO_5MajorE0ELSQ_0ELNSO_7ScaleInE1ELSR_1EEEEEENS4_6LayoutINS5_IJSB_SC_SC_EEENS5_IJSC_NSA_ILi0EEESW_EEEEENS5_IJNS4_10UnderscoreESZ_SZ_EEEEENS4_23SM90_TMA_LOAD_MULTICASTENS4_14ComposedLayoutINS4_7SwizzleILi3ELi4ELi3EEENS4_18smem_ptr_flag_bitsILi16EEENSU_INS5_IJNSA_ILi8EEESH_EEENS5_IJSH_SC_EEEEEEEvNS4_8identityES12_S1C_vS1D_EENS_8epilogue10collective6detail29Sm90TmaWarpSpecializedAdapterINS1G_15DefaultEpilogueISJ_SK_SK_NS1F_6thread17LinearCombinationISJ_Li1EffLNS1K_9ScaleType4KindE0ELNS_15FloatRoundStyleE2ESJ_EENS1_15EpilogueDefaultEEEEEvvEEEEvNT_6ParamsE,"aw",@nobits
	.sectionflags	@""
	.align	16
	.zero		1024


//--------------------- .nv.shared.reserved.0     --------------------------
	.section	.nv.shared.reserved.0,"aw",@nobits
	.weak		__nv_reservedSMEM_offset_0_alias
	.size		__nv_reservedSMEM_offset_0_alias, 0, 0
	.other		__nv_reservedSMEM_offset_0_alias,@"STO_CUDA_RESERVED_SHARED STV_DEFAULT"
__nv_reservedSMEM_offset_0_alias:
	.zero		0


//--------------------- .nv.global                --------------------------
	.section	.nv.global,"aw",@nobits
.nv.global:
	.type		_ZN39_INTERNAL_3f4a15f0_4_k_cu_23a58e0a_36334cute1_E,@object
	.size		_ZN39_INTERNAL_3f4a15f0_4_k_cu_23a58e0a_36334cute1_E,(_ZN39_INTERNAL_3f4a15f0_4_k_cu_23a58e0a_36334cuda3std3__45__cpo6cbeginE - _ZN39_INTERNAL_3f4a15f0_4_k_cu_23a58e0a_36334cute1_E)
_ZN39_INTERNAL_3f4a15f0_4_k_cu_23a58e0a_36334cute1_E:
	.zero		1
	.type		_ZN39_INTERNAL_3f4a15f0_4_k_cu_23a58e0a_36334cuda3std3__45__cpo6cbeginE,@object
	.size		_ZN39_INTERNAL_3f4a15f0_4_k_cu_23a58e0a_36334cuda3std3__45__cpo6cbeginE,(_ZN39_INTERNAL_3f4a15f0_4_k_cu_23a58e0a_36334cuda3std3__48in_placeE - _ZN39_INTERNAL_3f4a15f0_4_k_cu_23a58e0a_36334cuda3std3__45__cpo6cbeginE)
_ZN39_INTERNAL_3f4a15f0_4_k_cu_23a58e0a_36334cuda3std3__45__cpo6cbeginE:
	.zero		1
	.type		_ZN39_INTERNAL_3f4a15f0_4_k_cu_23a58e0a_36334cuda3std3__48in_placeE,@object
	.size		_ZN39_INTERNAL_3f4a15f0_4_k_cu_23a58e0a_36334cuda3std3__48in_placeE,(_ZN39_INTERNAL_3f4a15f0_4_k_cu_23a58e0a_36334cuda3std6ranges3__45__cpo9iter_moveE - _ZN39_INTERNAL_3f4a15f0_4_k_cu_23a58e0a_36334cuda3std3__48in_placeE)
_ZN39_INTERNAL_3f4a15f0_4_k_cu_23a58e0a_36334cuda3std3__48in_placeE:
	.zero		1
	.type		_ZN39_INTERNAL_3f4a15f0_4_k_cu_23a58e0a_36334cuda3std6ranges3__45__cpo9iter_moveE,@object
	.size		_ZN39_INTERNAL_3f4a15f0_4_k_cu_23a58e0a_36334cuda3std6ranges3__45__cpo9iter_moveE,(_ZN39_INTERNAL_3f4a15f0_4_k_cu_23a58e0a_36334cuda3std3__45__cpo5beginE - _ZN39_INTERNAL_3f4a15f0_4_k_cu_23a58e0a_36334cuda3std6ranges3__45__cpo9iter_moveE)
_ZN39_INTERNAL_3f4a15f0_4_k_cu_23a58e0a_36334cuda3std6ranges3__45__cpo9iter_moveE:
	.zero		1
	.type		_ZN39_INTERNAL_3f4a15f0_4_k_cu_23a58e0a_36334cuda3std3__45__cpo5beginE,@object
	.size		_ZN39_INTERNAL_3f4a15f0_4_k_cu_23a58e0a_36334cuda3std3__45__cpo5beginE,(_ZN39_INTERNAL_3f4a15f0_4_k_cu_23a58e0a_36334cuda3std3__441_GLOBAL__N__3f4a15f0_4_k_cu_23a58e0a_36336ignoreE - _ZN39_INTERNAL_3f4a15f0_4_k_cu_23a58e0a_36334cuda3std3__45__cpo5beginE)
_ZN39_INTERNAL_3f4a15f0_4_k_cu_23a58e0a_36334cuda3std3__45__cpo5beginE:
	.zero		1
	.type		_ZN39_INTERNAL_3f4a15f0_4_k_cu_23a58e0a_36334cuda3std3__441_GLOBAL__N__3f4a15f0_4_k_cu_23a58e0a_36336ignoreE,@object
	.size		_ZN39_INTERNAL_3f4a15f0_4_k_cu_23a58e0a_36334cuda3std3__441_GLOBAL__N__3f4a15f0_4_k_cu_23a58e0a_36336ignoreE,(_ZN39_INTERNAL_3f4a15f0_4_k_cu_23a58e0a_36334cute7productE - _ZN39_INTERNAL_3f4a15f0_4_k_cu_23a58e0a_36334cuda3std3__441_GLOBAL__N__3f4a15f0_4_k_cu_23a58e0a_36336ignoreE)
_ZN39_INTERNAL_3f4a15f0_4_k_cu_23a58e0a_36334cuda3std3__441_GLOBAL__N__3f4a15f0_4_k_cu_23a58e0a_36336ignoreE:
	.zero		1
	.type		_ZN39_INTERNAL_3f4a15f0_4_k_cu_23a58e0a_36334cute7productE,@object
	.size		_ZN39_INTERNAL_3f4a15f0_4_k_cu_23a58e0a_36334cute7productE,(_ZN39_INTERNAL_3f4a15f0_4_k_cu_23a58e0a_36334cuda3std3__45__cpo3endE - _ZN39_INTERNAL_3f4a15f0_4_k_cu_23a58e0a_36334cute7productE)
_ZN39_INTERNAL_3f4a15f0_4_k_cu_23a58e0a_36334cute7productE:
	.zero		1
	.type		_ZN39_INTERNAL_3f4a15f0_4_k_cu_23a58e0a_36334cuda3std3__45__cpo3endE,@object
	.size		_ZN39_INTERNAL_3f4a15f0_4_k_cu_23a58e0a_36334cuda3std3__45__cpo3endE,(_ZN39_INTERNAL_3f4a15f0_4_k_cu_23a58e0a_36334cuda3std3__419piecewise_constructE - _ZN39_INTERNAL_3f4a15f0_4_k_cu_23a58e0a_36334cuda3std3__45__cpo3endE)
_ZN39_INTERNAL_3f4a15f0_4_k_cu_23a58e0a_36334cuda3std3__45__cpo3endE:
	.zero		1
	.type		_ZN39_INTERNAL_3f4a15f0_4_k_cu_23a58e0a_36334cuda3std3__419piecewise_constructE,@object
	.size		_ZN39_INTERNAL_3f4a15f0_4_k_cu_23a58e0a_36334cuda3std3__419piecewise_constructE,(_ZN39_INTERNAL_3f4a15f0_4_k_cu_23a58e0a_36334cuda3std3__45__cpo4cendE - _ZN39_INTERNAL_3f4a15f0_4_k_cu_23a58e0a_36334cuda3std3__419piecewise_constructE)
_ZN39_INTERNAL_3f4a15f0_4_k_cu_23a58e0a_36334cuda3std3__419piecewise_constructE:
	.zero		1
	.type		_ZN39_INTERNAL_3f4a15f0_4_k_cu_23a58e0a_36334cuda3std3__45__cpo4cendE,@object
	.size		_ZN39_INTERNAL_3f4a15f0_4_k_cu_23a58e0a_36334cuda3std3__45__cpo4cendE,(_ZN39_INTERNAL_3f4a15f0_4_k_cu_23a58e0a_36334cuda3std6ranges3__45__cpo4swapE - _ZN39_INTERNAL_3f4a15f0_4_k_cu_23a58e0a_36334cuda3std3__45__cpo4cendE)
_ZN39_INTERNAL_3f4a15f0_4_k_cu_23a58e0a_36334cuda3std3__45__cpo4cendE:
	.zero		1
	.type		_ZN39_INTERNAL_3f4a15f0_4_k_cu_23a58e0a_36334cuda3std6ranges3__45__cpo4swapE,@object
	.size		_ZN39_INTERNAL_3f4a15f0_4_k_cu_23a58e0a_36334cuda3std6ranges3__45__cpo4swapE,(.L_8 - _ZN39_INTERNAL_3f4a15f0_4_k_cu_23a58e0a_36334cuda3std6ranges3__45__cpo4swapE)
_ZN39_INTERNAL_3f4a15f0_4_k_cu_23a58e0a_36334cuda3std6ranges3__45__cpo4swapE:
	.zero		1
.L_8:


//--------------------- .nv.constant0._ZN7cutlass13device_kernelINS_4gemm6kernel13GemmUniversalIN4cute5tupleIJiiiiEEENS1_10collective13CollectiveMmaINS1_34MainloopSm90TmaGmmaWarpSpecializedILi3ENS5_IJNS4_1CILi2EEESB_NSA_ILi1EEEEEENS1_35KernelTmaWarpSpecializedCooperativeEEENS5_IJNSA_ILi256EEENSA_ILi64EEESH_EEENS_10bfloat16_tENS5_IJlSC_lEEESJ_SK_NS4_8TiledMMAINS4_8MMA_AtomIJNS4_4SM904GMMA27MMA_64x64x16_F32BF16BF16_SSILNSO_5MajorE0ELSQ_0ELNSO_7ScaleInE1ELSR_1EEEEEENS4_6LayoutINS5_IJSB_SC_SC_EEENS5_IJSC_NSA_ILi0EEESW_EEEEENS5_IJNS4_10UnderscoreESZ_SZ_EEEEENS4_23SM90_TMA_LOAD_MULTICASTENS4_14ComposedLayoutINS4_7SwizzleILi3ELi4ELi3EEENS4_18smem_ptr_flag_bitsILi16EEENSU_INS5_IJNSA_ILi8EEESH_EEENS5_IJSH_SC_EEEEEEEvNS4_8identityES12_S1C_vS1D_EENS_8epilogue10collective6detail29Sm90TmaWarpSpecializedAdapterINS1G_15DefaultEpilogueISJ_SK_SK_NS1F_6thread17LinearCombinationISJ_Li1EffLNS1K_9ScaleType4KindE0ELNS_15FloatRoundStyleE2ESJ_EENS1_15EpilogueDefaultEEEEEvvEEEEvNT_6ParamsE --------------------------
	.section	.nv.constant0._ZN7cutlass13device_kernelINS_4gemm6kernel13GemmUniversalIN4cute5tupleIJiiiiEEENS1_10collective13CollectiveMmaINS1_34MainloopSm90TmaGmmaWarpSpecializedILi3ENS5_IJNS4_1CILi2EEESB_NSA_ILi1EEEEEENS1_35KernelTmaWarpSpecializedCooperativeEEENS5_IJNSA_ILi256EEENSA_ILi64EEESH_EEENS_10bfloat16_tENS5_IJlSC_lEEESJ_SK_NS4_8TiledMMAINS4_8MMA_AtomIJNS4_4SM904GMMA27MMA_64x64x16_F32BF16BF16_SSILNSO_5MajorE0ELSQ_0ELNSO_7ScaleInE1ELSR_1EEEEEENS4_6LayoutINS5_IJSB_SC_SC_EEENS5_IJSC_NSA_ILi0EEESW_EEEEENS5_IJNS4_10UnderscoreESZ_SZ_EEEEENS4_23SM90_TMA_LOAD_MULTICASTENS4_14ComposedLayoutINS4_7SwizzleILi3ELi4ELi3EEENS4_18smem_ptr_flag_bitsILi16EEENSU_INS5_IJNSA_ILi8EEESH_EEENS5_IJSH_SC_EEEEEEEvNS4_8identityES12_S1C_vS1D_EENS_8epilogue10collective6detail29Sm90TmaWarpSpecializedAdapterINS1G_15DefaultEpilogueISJ_SK_SK_NS1F_6thread17LinearCombinationISJ_Li1EffLNS1K_9ScaleType4KindE0ELNS_15FloatRoundStyleE2ESJ_EENS1_15EpilogueDefaultEEEEEvvEEEEvNT_6ParamsE,"a",@progbits
	.sectionflags	@""
	.align	4
.nv.constant0._ZN7cutlass13device_kernelINS_4gemm6kernel13GemmUniversalIN4cute5tupleIJiiiiEEENS1_10collective13CollectiveMmaINS1_34MainloopSm90TmaGmmaWarpSpecializedILi3ENS5_IJNS4_1CILi2EEESB_NSA_ILi1EEEEEENS1_35KernelTmaWarpSpecializedCooperativeEEENS5_IJNSA_ILi256EEENSA_ILi64EEESH_EEENS_10bfloat16_tENS5_IJlSC_lEEESJ_SK_NS4_8TiledMMAINS4_8MMA_AtomIJNS4_4SM904GMMA27MMA_64x64x16_F32BF16BF16_SSILNSO_5MajorE0ELSQ_0ELNSO_7ScaleInE1ELSR_1EEEEEENS4_6LayoutINS5_IJSB_SC_SC_EEENS5_IJSC_NSA_ILi0EEESW_EEEEENS5_IJNS4_10UnderscoreESZ_SZ_EEEEENS4_23SM90_TMA_LOAD_MULTICASTENS4_14ComposedLayoutINS4_7SwizzleILi3ELi4ELi3EEENS4_18smem_ptr_flag_bitsILi16EEENSU_INS5_IJNSA_ILi8EEESH_EEENS5_IJSH_SC_EEEEEEEvNS4_8identityES12_S1C_vS1D_EENS_8epilogue10collective6detail29Sm90TmaWarpSpecializedAdapterINS1G_15DefaultEpilogueISJ_SK_SK_NS1F_6thread17LinearCombinationISJ_Li1EffLNS1K_9ScaleType4KindE0ELNS_15FloatRoundStyleE2ESJ_EENS1_15EpilogueDefaultEEEEEvvEEEEvNT_6ParamsE:
	.zero		1664


//--------------------- SYMBOLS --------------------------

	.type		.nv.reservedSmem.offset0,@object
	.size		.nv.reservedSmem.offset0,0x4
	.type		__assertfail,@function
